# CuTe-DSL kernel — source=fa4 family=fa4_fwd_sm100
# config = {"dtype": "Float16", "causal": false, "use_2cta": false, "q_stage": 1, "head_dim": 80}


// ===== COMPILED SASS (sm_100a) =====

	.target	sm_100a

	.elftype	@"ET_EXEC"


//--------------------- .note.nv.tkinfo           --------------------------
	.section	.note.nv.tkinfo,"",@"SHT_NOTE"
	.sectionflags	@"SHF_NOTE_NV_TKINFO"
	.tkinfo
        /*0018*/ 	.word	0x00000081
        /*0030*/ 	.string	""
        /*0030*/ 	.string	"ptxas"
        /*0030*/ 	.string	"Cuda compilation tools, release 12.9, V12.9.83"
        /*0030*/ 	.string	"Build system must define TOOLS_VERSION_EXTENDED"
        /*0030*/ 	.string	"-O 3 -arch sm_100a "



//--------------------- .note.nv.cuver            --------------------------
	.section	.note.nv.cuver,"",@"SHT_NOTE"
	.sectionflags	@"SHF_NOTE_NV_CUVER"
        /*0018*/ 	.short	0x0001
        /*001a*/ 	.short	0x0064
        /*001c*/ 	.short	0x0001
        /*001e*/ 	.short	0x0000
        /*0020*/ 	.short	0x0001
        /*0022*/ 	.short	0x0000


//--------------------- .nv.info                  --------------------------
	.section	.nv.info,"",@"SHT_CUDA_INFO"
	.align	4


	//----- nvinfo : EIATTR_REGCOUNT
	.align		4
        /*0000*/ 	.byte	0x04, 0x2f
        /*0002*/ 	.short	(.L_4 - .L_3)
	.align		4
.L_3:
        /*0004*/ 	.word	index@(kernel_cutlass_kernel_flash_attncuteflash_fwd_sm100FlashAttentionForwardSm100_object_at__tensor0000o8011101213_tensor0000o8011101213_tensor0000o8010111213_tensor0000o8011101213_tensorptrf_0)
        /*0008*/ 	.word	0x00000080


	//----- nvinfo : EIATTR_FRAME_SIZE
	.align		4
.L_4:
        /*000c*/ 	.byte	0x04, 0x11
        /*000e*/ 	.short	(.L_6 - .L_5)
	.align		4
.L_5:
        /*0010*/ 	.word	index@($__internal_2_$__cuda_sm10x_tcgen05_guardrail_trap_unallocated_columns_being_dealloced)
        /*0014*/ 	.word	0x00000000


	//----- nvinfo : EIATTR_FRAME_SIZE
	.align		4
.L_6:
        /*0018*/ 	.byte	0x04, 0x11
        /*001a*/ 	.short	(.L_8 - .L_7)
	.align		4
.L_7:
        /*001c*/ 	.word	index@($__internal_1_$__cuda_sm10x_tcgen05_guardrail_trap_phase_invalid_during_alloc)
        /*0020*/ 	.word	0x00000000


	//----- nvinfo : EIATTR_FRAME_SIZE
	.align		4
.L_8:
        /*0024*/ 	.byte	0x04, 0x11
        /*0026*/ 	.short	(.L_10 - .L_9)
	.align		4
.L_9:
        /*0028*/ 	.word	index@($__internal_0_$__cuda_sm10x_tcgen05_guardrail_trap_col_being_dealloced_not_returned_by_alloc)
        /*002c*/ 	.word	0x00000000


	//----- nvinfo : EIATTR_FRAME_SIZE
	.align		4
.L_10:
        /*0030*/ 	.byte	0x04, 0x11
        /*0032*/ 	.short	(.L_12 - .L_11)
	.align		4
.L_11:
        /*0034*/ 	.word	index@(kernel_cutlass_kernel_flash_attncuteflash_fwd_sm100FlashAttentionForwardSm100_object_at__tensor0000o8011101213_tensor0000o8011101213_tensor0000o8010111213_tensor0000o8011101213_tensorptrf_0)
        /*0038*/ 	.word	0x00000000


	//----- nvinfo : EIATTR_MIN_STACK_SIZE
	.align		4
.L_12:
        /*003c*/ 	.byte	0x04, 0x12
        /*003e*/ 	.short	(.L_14 - .L_13)
	.align		4
.L_13:
        /*0040*/ 	.word	index@(kernel_cutlass_kernel_flash_attncuteflash_fwd_sm100FlashAttentionForwardSm100_object_at__tensor0000o8011101213_tensor0000o8011101213_tensor0000o8010111213_tensor0000o8011101213_tensorptrf_0)
        /*0044*/ 	.word	0x00000000
.L_14:


//--------------------- .nv.info.kernel_cutlass_kernel_flash_attncuteflash_fwd_sm100FlashAttentionForwardSm100_object_at__tensor0000o8011101213_tensor0000o8011101213_tensor0000o8010111213_tensor0000o8011101213_tensorptrf_0 --------------------------
	.section	.nv.info.kernel_cutlass_kernel_flash_attncuteflash_fwd_sm100FlashAttentionForwardSm100_object_at__tensor0000o8011101213_tensor0000o8011101213_tensor0000o8010111213_tensor0000o8011101213_tensorptrf_0,"",@"SHT_CUDA_INFO"
	.sectionflags	@""
	.align	4


	//----- nvinfo : EIATTR_CUDA_API_VERSION
	.align		4
        /*0000*/ 	.byte	0x04, 0x37
        /*0002*/ 	.short	(.L_16 - .L_15)
.L_15:
        /*0004*/ 	.word	0x00000081


	//----- nvinfo : EIATTR_KPARAM_INFO
	.align		4
.L_16:
        /*0008*/ 	.byte	0x04, 0x17
        /*000a*/ 	.short	(.L_18 - .L_17)
.L_17:
        /*000c*/ 	.word	0x00000000
        /*0010*/ 	.short	0x000f
        /*0012*/ 	.short	0x02a8
        /*0014*/ 	.byte	0x00, 0xf0, 0x11, 0x00


	//----- nvinfo : EIATTR_KPARAM_INFO
	.align		4
.L_18:
        /*0018*/ 	.byte	0x04, 0x17
        /*001a*/ 	.short	(.L_20 - .L_19)
.L_19:
        /*001c*/ 	.word	0x00000000
        /*0020*/ 	.short	0x000e
        /*0022*/ 	.short	0x02a4
        /*0024*/ 	.byte	0x00, 0xf0, 0x11, 0x00


	//----- nvinfo : EIATTR_KPARAM_INFO
	.align		4
.L_20:
        /*0028*/ 	.byte	0x04, 0x17
        /*002a*/ 	.short	(.L_22 - .L_21)
.L_21:
        /*002c*/ 	.word	0x00000000
        /*0030*/ 	.short	0x000d
        /*0032*/ 	.short	0x0298
        /*0034*/ 	.byte	0x00, 0xf0, 0x31, 0x00


	//----- nvinfo : EIATTR_KPARAM_INFO
	.align		4
.L_22:
        /*0038*/ 	.byte	0x04, 0x17
        /*003a*/ 	.short	(.L_24 - .L_23)
.L_23:
        /*003c*/ 	.word	0x00000000
        /*0040*/ 	.short	0x000c
        /*0042*/ 	.short	0x028c
        /*0044*/ 	.byte	0x00, 0xf0, 0x31, 0x00


	//----- nvinfo : EIATTR_KPARAM_INFO
	.align		4
.L_24:
        /*0048*/ 	.byte	0x04, 0x17
        /*004a*/ 	.short	(.L_26 - .L_25)
.L_25:
        /*004c*/ 	.word	0x00000000
        /*0050*/ 	.short	0x000b
        /*0052*/ 	.short	0x0287
        /*0054*/ 	.byte	0x00, 0xf0, 0x0d, 0x00


	//----- nvinfo : EIATTR_KPARAM_INFO
	.align		4
.L_26:
        /*0058*/ 	.byte	0x04, 0x17
        /*005a*/ 	.short	(.L_28 - .L_27)
.L_27:
        /*005c*/ 	.word	0x00000000
        /*0060*/ 	.short	0x000a
        /*0062*/ 	.short	0x0284
        /*0064*/ 	.byte	0x00, 0xf0, 0x0d, 0x00


	//----- nvinfo : EIATTR_KPARAM_INFO
	.align		4
.L_28:
        /*0068*/ 	.byte	0x04, 0x17
        /*006a*/ 	.short	(.L_30 - .L_29)
.L_29:
        /*006c*/ 	.word	0x00000000
        /*0070*/ 	.short	0x0009
        /*0072*/ 	.short	0x0280
        /*0074*/ 	.byte	0x00, 0xf0, 0x11, 0x00


	//----- nvinfo : EIATTR_KPARAM_INFO
	.align		4
.L_30:
        /*0078*/ 	.byte	0x04, 0x17
        /*007a*/ 	.short	(.L_32 - .L_31)
.L_31:
        /*007c*/ 	.word	0x00000000
        /*0080*/ 	.short	0x0008
        /*0082*/ 	.short	0x0200
        /*0084*/ 	.byte	0x00, 0xf0, 0x01, 0x02


	//----- nvinfo : EIATTR_KPARAM_INFO
	.align		4
.L_32:
        /*0088*/ 	.byte	0x04, 0x17
        /*008a*/ 	.short	(.L_34 - .L_33)
.L_33:
        /*008c*/ 	.word	0x00000000
        /*0090*/ 	.short	0x0007
        /*0092*/ 	.short	0x0180
        /*0094*/ 	.byte	0x00, 0xf0, 0x01, 0x02


	//----- nvinfo : EIATTR_KPARAM_INFO
	.align		4
.L_34:
        /*0098*/ 	.byte	0x04, 0x17
        /*009a*/ 	.short	(.L_36 - .L_35)
.L_35:
        /*009c*/ 	.word	0x00000000
        /*00a0*/ 	.short	0x0006
        /*00a2*/ 	.short	0x0100
        /*00a4*/ 	.byte	0x00, 0xf0, 0x01, 0x02


	//----- nvinfo : EIATTR_KPARAM_INFO
	.align		4
.L_36:
        /*00a8*/ 	.byte	0x04, 0x17
        /*00aa*/ 	.short	(.L_38 - .L_37)
.L_37:
        /*00ac*/ 	.word	0x00000000
        /*00b0*/ 	.short	0x0005
        /*00b2*/ 	.short	0x0080
        /*00b4*/ 	.byte	0x00, 0xf0, 0x01, 0x02


	//----- nvinfo : EIATTR_KPARAM_INFO
	.align		4
.L_38:
        /*00b8*/ 	.byte	0x04, 0x17
        /*00ba*/ 	.short	(.L_40 - .L_39)
.L_39:
        /*00bc*/ 	.word	0x00000000
        /*00c0*/ 	.short	0x0004
        /*00c2*/ 	.short	0x0030
        /*00c4*/ 	.byte	0x00, 0xf0, 0xa1, 0x00


	//----- nvinfo : EIATTR_KPARAM_INFO
	.align		4
.L_40:
        /*00c8*/ 	.byte	0x04, 0x17
        /*00ca*/ 	.short	(.L_42 - .L_41)
.L_41:
        /*00cc*/ 	.word	0x00000000
        /*00d0*/ 	.short	0x0003
        /*00d2*/ 	.short	0x0024
        /*00d4*/ 	.byte	0x00, 0xf0, 0x31, 0x00


	//----- nvinfo : EIATTR_KPARAM_INFO
	.align		4
.L_42:
        /*00d8*/ 	.byte	0x04, 0x17
        /*00da*/ 	.short	(.L_44 - .L_43)
.L_43:
        /*00dc*/ 	.word	0x00000000
        /*00e0*/ 	.short	0x0002
        /*00e2*/ 	.short	0x0018
        /*00e4*/ 	.byte	0x00, 0xf0, 0x31, 0x00


	//----- nvinfo : EIATTR_KPARAM_INFO
	.align		4
.L_44:
        /*00e8*/ 	.byte	0x04, 0x17
        /*00ea*/ 	.short	(.L_46 - .L_45)
.L_45:
        /*00ec*/ 	.word	0x00000000
        /*00f0*/ 	.short	0x0001
        /*00f2*/ 	.short	0x000c
        /*00f4*/ 	.byte	0x00, 0xf0, 0x31, 0x00


	//----- nvinfo : EIATTR_KPARAM_INFO
	.align		4
.L_46:
        /*00f8*/ 	.byte	0x04, 0x17
        /*00fa*/ 	.short	(.L_48 - .L_47)
.L_47:
        /*00fc*/ 	.word	0x00000000
        /*0100*/ 	.short	0x0000
        /*0102*/ 	.short	0x0000
        /*0104*/ 	.byte	0x00, 0xf0, 0x31, 0x00


	//----- nvinfo : EIATTR_AT_ENTRY_FRAGMENTS
	.align		4
.L_48:
        /*0108*/ 	.byte	0x04, 0x4f
        /*010a*/ 	.short	(.L_50 - .L_49)


	//   ....[0]....
.L_49:
        /*010c*/ 	.word	0x00000004


	//----- nvinfo : EIATTR_RESERVED_SMEM_USED
	.align		4
.L_50:
        /*0110*/ 	.byte	0x01, 0x41
	.zero		2


	//----- nvinfo : EIATTR_SPARSE_MMA_MASK
	.align		4
        /*0114*/ 	.byte	0x03, 0x50
        /*0116*/ 	.short	0x0000


	//----- nvinfo : EIATTR_TCGEN05_1CTA_USED
	.align		4
        /*0118*/ 	.byte	0x01, 0x51
	.zero		2


	//----- nvinfo : EIATTR_MAXREG_COUNT
	.align		4
        /*011c*/ 	.byte	0x03, 0x1b
        /*011e*/ 	.short	0x0080


	//----- nvinfo : EIATTR_NUM_BARRIERS
	.align		4
        /*0120*/ 	.byte	0x02, 0x4c
        /*0122*/ 	.byte	0x10
	.zero		1


	//----- nvinfo : EIATTR_INT_WARP_WIDE_INSTR_OFFSETS
	.align		4
        /*0124*/ 	.byte	0x04, 0x31
        /*0126*/ 	.short	(.L_52 - .L_51)


	//   ....[0]....
.L_51:
        /*0128*/ 	.word	0x00002650


	//   ....[1]....
        /*012c*/ 	.word	0x00002680


	//----- nvinfo : EIATTR_COOP_GROUP_MASK_REGIDS
	.align		4
.L_52:
        /*0130*/ 	.byte	0x04, 0x29
        /*0132*/ 	.short	(.L_54 - .L_53)


	//   ....[0]....
.L_53:
        /*0134*/ 	.word	0xffffffff


	//   ....[1]....
        /*0138*/ 	.word	0xffffffff


	//   ....[2]....
        /*013c*/ 	.word	0xffffffff


	//   ....[3]....
        /*0140*/ 	.word	0xffffffff


	//   ....[4]....
        /*0144*/ 	.word	0xffffffff


	//   ....[5]....
        /*0148*/ 	.word	0xffffffff


	//   ....[6]....
        /*014c*/ 	.word	0xffffffff


	//   ....[7]....
        /*0150*/ 	.word	0xffffffff


	//----- nvinfo : EIATTR_COOP_GROUP_INSTR_OFFSETS
	.align		4
.L_54:
        /*0154*/ 	.byte	0x04, 0x28
        /*0156*/ 	.short	(.L_56 - .L_55)


	//   ....[0]....
.L_55:
        /*0158*/ 	.word	0x00000d80


	//   ....[1]....
        /*015c*/ 	.word	0x00001040


	//   ....[2]....
        /*0160*/ 	.word	0x00001190


	//   ....[3]....
        /*0164*/ 	.word	0x00002560


	//   ....[4]....
        /*0168*/ 	.word	0x00002730


	//   ....[5]....
        /*016c*/ 	.word	0x00006ec0


	//   ....[6]....
        /*0170*/ 	.word	0x00008a20


	//   ....[7]....
        /*0174*/ 	.word	0x00009540


	//----- nvinfo : EIATTR_REG_RECONFIG
	.align		4
.L_56:
        /*0178*/ 	.byte	0x01, 0x54
	.zero		2


	//----- nvinfo : EIATTR_VRC_CTA_INIT_COUNT
	.align		4
        /*017c*/ 	.byte	0x02, 0x4a
        /*017e*/ 	.byte	0x80
	.zero		1


	//----- nvinfo : EIATTR_MBARRIER_INSTR_OFFSETS
	.align		4
        /*0180*/ 	.byte	0x04, 0x39
        /*0182*/ 	.short	(.L_58 - .L_57)


	//   ....[0]....
.L_57:
        /*0184*/ 	.word	0x000002c0
        /*0188*/ 	.word	0x000000ff
        /*018c*/ 	.word	0x00000000
        /*0190*/ 	.short	0x0100
        /*0192*/ 	.byte	0x04
	.zero		1


	//   ....[1]....
        /*0194*/ 	.word	0x000002d0
        /*0198*/ 	.word	0x000000ff
        /*019c*/ 	.word	0x00000008
        /*01a0*/ 	.short	0x0100
        /*01a2*/ 	.byte	0x04
	.zero		1


	//   ....[2]....
        /*01a4*/ 	.word	0x000002e0
        /*01a8*/ 	.word	0x000000ff
        /*01ac*/ 	.word	0x00000010
        /*01b0*/ 	.short	0x0100
        /*01b2*/ 	.byte	0x04
	.zero		1


	//   ....[3]....
        /*01b4*/ 	.word	0x000002f0
        /*01b8*/ 	.word	0x000000ff
        /*01bc*/ 	.word	0x00000018
        /*01c0*/ 	.short	0x0100
        /*01c2*/ 	.byte	0x04
	.zero		1


	//   ....[4]....
        /*01c4*/ 	.word	0x00000300
        /*01c8*/ 	.word	0x000000ff
        /*01cc*/ 	.word	0x00000020
        /*01d0*/ 	.short	0x0100
        /*01d2*/ 	.byte	0x04
	.zero		1


	//   ....[5]....
        /*01d4*/ 	.word	0x00000310
        /*01d8*/ 	.word	0x000000ff
        /*01dc*/ 	.word	0x00000028
        /*01e0*/ 	.short	0x0100
        /*01e2*/ 	.byte	0x04
	.zero		1


	//   ....[6]....
        /*01e4*/ 	.word	0x00000320
        /*01e8*/ 	.word	0x000000ff
        /*01ec*/ 	.word	0x00000030
        /*01f0*/ 	.short	0x0100
        /*01f2*/ 	.byte	0x04
	.zero		1


	//   ....[7]....
        /*01f4*/ 	.word	0x00000330
        /*01f8*/ 	.word	0x000000ff
        /*01fc*/ 	.word	0x00000038
        /*0200*/ 	.short	0x0100
        /*0202*/ 	.byte	0x04
	.zero		1


	//   ....[8]....
        /*0204*/ 	.word	0x00000340
        /*0208*/ 	.word	0x000000ff
        /*020c*/ 	.word	0x00000040
        /*0210*/ 	.short	0x0100
        /*0212*/ 	.byte	0x04
	.zero		1


	//   ....[9]....
        /*0214*/ 	.word	0x00000350
        /*0218*/ 	.word	0x000000ff
        /*021c*/ 	.word	0x00000048
        /*0220*/ 	.short	0x0100
        /*0222*/ 	.byte	0x04
	.zero		1


	//   ....[10]....
        /*0224*/ 	.word	0x00000360
        /*0228*/ 	.word	0x000000ff
        /*022c*/ 	.word	0x00000050
        /*0230*/ 	.short	0x0100
        /*0232*/ 	.byte	0x04
	.zero		1


	//   ....[11]....
        /*0234*/ 	.word	0x00000370
        /*0238*/ 	.word	0x000000ff
        /*023c*/ 	.word	0x00000058
        /*0240*/ 	.short	0x0100
        /*0242*/ 	.byte	0x04
	.zero		1


	//   ....[12]....
        /*0244*/ 	.word	0x00000380
        /*0248*/ 	.word	0x000000ff
        /*024c*/ 	.word	0x00000060
        /*0250*/ 	.short	0x0100
        /*0252*/ 	.byte	0x04
	.zero		1


	//   ....[13]....
        /*0254*/ 	.word	0x00000390
        /*0258*/ 	.word	0x000000ff
        /*025c*/ 	.word	0x00000068
        /*0260*/ 	.short	0x0100
        /*0262*/ 	.byte	0x04
	.zero		1


	//   ....[14]....
        /*0264*/ 	.word	0x000003a0
        /*0268*/ 	.word	0x000000ff
        /*026c*/ 	.word	0x00000070
        /*0270*/ 	.short	0x0100
        /*0272*/ 	.byte	0x04
	.zero		1


	//   ....[15]....
        /*0274*/ 	.word	0x000003b0
        /*0278*/ 	.word	0x000000ff
        /*027c*/ 	.word	0x00000078
        /*0280*/ 	.short	0x0100
        /*0282*/ 	.byte	0x04
	.zero		1


	//   ....[16]....
        /*0284*/ 	.word	0x000003c0
        /*0288*/ 	.word	0x000000ff
        /*028c*/ 	.word	0x00000080
        /*0290*/ 	.short	0x0100
        /*0292*/ 	.byte	0x04
	.zero		1


	//   ....[17]....
        /*0294*/ 	.word	0x000003d0
        /*0298*/ 	.word	0x000000ff
        /*029c*/ 	.word	0x00000088
        /*02a0*/ 	.short	0x0100
        /*02a2*/ 	.byte	0x04
	.zero		1


	//   ....[18]....
        /*02a4*/ 	.word	0x000003e0
        /*02a8*/ 	.word	0x000000ff
        /*02ac*/ 	.word	0x00000090
        /*02b0*/ 	.short	0x0100
        /*02b2*/ 	.byte	0x04
	.zero		1


	//   ....[19]....
        /*02b4*/ 	.word	0x000003f0
        /*02b8*/ 	.word	0x000000ff
        /*02bc*/ 	.word	0x00000098
        /*02c0*/ 	.short	0x0100
        /*02c2*/ 	.byte	0x04
	.zero		1


	//   ....[20]....
        /*02c4*/ 	.word	0x00000400
        /*02c8*/ 	.word	0x000000ff
        /*02cc*/ 	.word	0x000000a0
        /*02d0*/ 	.short	0x0100
        /*02d2*/ 	.byte	0x04
	.zero		1


	//   ....[21]....
        /*02d4*/ 	.word	0x00000410
        /*02d8*/ 	.word	0x000000ff
        /*02dc*/ 	.word	0x000000a8
        /*02e0*/ 	.short	0x0100
        /*02e2*/ 	.byte	0x04
	.zero		1


	//   ....[22]....
        /*02e4*/ 	.word	0x00000420
        /*02e8*/ 	.word	0x000000ff
        /*02ec*/ 	.word	0x000000b0
        /*02f0*/ 	.short	0x0100
        /*02f2*/ 	.byte	0x04
	.zero		1


	//   ....[23]....
        /*02f4*/ 	.word	0x00000430
        /*02f8*/ 	.word	0x000000ff
        /*02fc*/ 	.word	0x000000b8
        /*0300*/ 	.short	0x0100
        /*0302*/ 	.byte	0x04
	.zero		1


	//   ....[24]....
        /*0304*/ 	.word	0x00000440
        /*0308*/ 	.word	0x000000ff
        /*030c*/ 	.word	0x000000c0
        /*0310*/ 	.short	0x0100
        /*0312*/ 	.byte	0x04
	.zero		1


	//   ....[25]....
        /*0314*/ 	.word	0x00000450
        /*0318*/ 	.word	0x000000ff
        /*031c*/ 	.word	0x000000c8
        /*0320*/ 	.short	0x0100
        /*0322*/ 	.byte	0x04
	.zero		1


	//   ....[26]....
        /*0324*/ 	.word	0x00000460
        /*0328*/ 	.word	0x000000ff
        /*032c*/ 	.word	0x000000d0
        /*0330*/ 	.short	0x0100
        /*0332*/ 	.byte	0x04
	.zero		1


	//   ....[27]....
        /*0334*/ 	.word	0x00000470
        /*0338*/ 	.word	0x000000ff
        /*033c*/ 	.word	0x000000d8
        /*0340*/ 	.short	0x0100
        /*0342*/ 	.byte	0x04
	.zero		1


	//   ....[28]....
        /*0344*/ 	.word	0x00000480
        /*0348*/ 	.word	0x000000ff
        /*034c*/ 	.word	0x000000e0
        /*0350*/ 	.short	0x0100
        /*0352*/ 	.byte	0x04
	.zero		1


	//   ....[29]....
        /*0354*/ 	.word	0x00000490
        /*0358*/ 	.word	0x000000ff
        /*035c*/ 	.word	0x000000e8
        /*0360*/ 	.short	0x0100
        /*0362*/ 	.byte	0x04
	.zero		1


	//   ....[30]....
        /*0364*/ 	.word	0x00000a90
        /*0368*/ 	.word	0x000000ff
        /*036c*/ 	.word	0x000000e0
        /*0370*/ 	.short	0x010a
        /*0372*/ 	.byte	0x07
	.zero		1


	//   ....[31]....
        /*0374*/ 	.word	0x00000c60
        /*0378*/ 	.word	0x000000ff
        /*037c*/ 	.word	0x000000e8
        /*0380*/ 	.short	0x0101
        /*0382*/ 	.byte	0x07
	.zero		1


	//   ....[32]....
        /*0384*/ 	.word	0x000015c0
        /*0388*/ 	.word	0x000000ff
        /*038c*/ 	.word	0x00000000
        /*0390*/ 	.short	0x010a
        /*0392*/ 	.byte	0x04
	.zero		1


	//   ....[33]....
        /*0394*/ 	.word	0x000015f0
        /*0398*/ 	.word	0x000000ff
        /*039c*/ 	.word	0x00000010
        /*03a0*/ 	.short	0x010a
        /*03a2*/ 	.byte	0x0e
	.zero		1


	//   ....[34]....
        /*03a4*/ 	.word	0x00001910
        /*03a8*/ 	.word	0x000000ff
        /*03ac*/ 	.word	0x00000010
        /*03b0*/ 	.short	0x010a
        /*03b2*/ 	.byte	0x10
	.zero		1


	//   ....[35]....
        /*03b4*/ 	.word	0x00001930
        /*03b8*/ 	.word	0x000000ff
        /*03bc*/ 	.word	0x000000a8
        /*03c0*/ 	.short	0x010a
        /*03c2*/ 	.byte	0x04
	.zero		1


	//   ....[36]....
        /*03c4*/ 	.word	0x00001bb0
        /*03c8*/ 	.word	0x000000ff
        /*03cc*/ 	.word	0x000000b0
        /*03d0*/ 	.short	0x010a
        /*03d2*/ 	.byte	0x04
	.zero		1


	//   ....[37]....
        /*03d4*/ 	.word	0x00001d20
        /*03d8*/ 	.word	0x000000ff
        /*03dc*/ 	.word	0x00000010
        /*03e0*/ 	.short	0x010a
        /*03e2*/ 	.byte	0x11
	.zero		1


	//   ....[38]....
        /*03e4*/ 	.word	0x00001fd0
        /*03e8*/ 	.word	0x000000ff
        /*03ec*/ 	.word	0x00000010
        /*03f0*/ 	.short	0x010a
        /*03f2*/ 	.byte	0x07
	.zero		1


	//   ....[39]....
        /*03f4*/ 	.word	0x00001ff0
        /*03f8*/ 	.word	0x000000ff
        /*03fc*/ 	.word	0x000000a8
        /*0400*/ 	.short	0x010a
        /*0402*/ 	.byte	0x04
	.zero		1


	//   ....[40]....
        /*0404*/ 	.word	0x00002280
        /*0408*/ 	.word	0x000000ff
        /*040c*/ 	.word	0x000000b0
        /*0410*/ 	.short	0x010a
        /*0412*/ 	.byte	0x04
	.zero		1


	//   ....[41]....
        /*0414*/ 	.word	0x00002c50
        /*0418*/ 	.word	0x000000ff
        /*041c*/ 	.word	0x00000058
        /*0420*/ 	.short	0x010a
        /*0422*/ 	.byte	0x04
	.zero		1


	//   ....[42]....
        /*0424*/ 	.word	0x00003080
        /*0428*/ 	.word	0x000000ff
        /*042c*/ 	.word	0x00000008
        /*0430*/ 	.short	0x010a
        /*0432*/ 	.byte	0x09
	.zero		1


	//   ....[43]....
        /*0434*/ 	.word	0x000034a0
        /*0438*/ 	.word	0x000000ff
        /*043c*/ 	.word	0x00000058
        /*0440*/ 	.short	0x010a
        /*0442*/ 	.byte	0x04
	.zero		1


	//   ....[44]....
        /*0444*/ 	.word	0x00003a50
        /*0448*/ 	.word	0x000000ff
        /*044c*/ 	.word	0x00000058
        /*0450*/ 	.short	0x010a
        /*0452*/ 	.byte	0x04
	.zero		1


	//   ....[45]....
        /*0454*/ 	.word	0x00003e50
        /*0458*/ 	.word	0x000000ff
        /*045c*/ 	.word	0x00000058
        /*0460*/ 	.short	0x010a
        /*0462*/ 	.byte	0x05
	.zero		1


	//   ....[46]....
        /*0464*/ 	.word	0x000045f0
        /*0468*/ 	.word	0x000000ff
        /*046c*/ 	.word	0x00000058
        /*0470*/ 	.short	0x010a
        /*0472*/ 	.byte	0x04
	.zero		1


	//   ....[47]....
        /*0474*/ 	.word	0x00004650
        /*0478*/ 	.word	0x000000ff
        /*047c*/ 	.word	0x00000008
        /*0480*/ 	.short	0x010a
        /*0482*/ 	.byte	0x05
	.zero		1


	//   ....[48]....
        /*0484*/ 	.word	0x000049c0
        /*0488*/ 	.word	0x000000ff
        /*048c*/ 	.word	0x000000d8
        /*0490*/ 	.short	0x010a
        /*0492*/ 	.byte	0x05
	.zero		1


	//   ....[49]....
        /*0494*/ 	.word	0x000049e0
        /*0498*/ 	.word	0x000000ff
        /*049c*/ 	.word	0x000000a0
        /*04a0*/ 	.short	0x010a
        /*04a2*/ 	.byte	0x05
	.zero		1


	//   ....[50]....
        /*04a4*/ 	.word	0x00006b60
        /*04a8*/ 	.word	0x000000ff
        /*04ac*/ 	.word	0x000000a8
        /*04b0*/ 	.short	0x0101
        /*04b2*/ 	.byte	0x05
	.zero		1


	//   ....[51]....
        /*04b4*/ 	.word	0x00006ed0
        /*04b8*/ 	.word	0x000000ff
        /*04bc*/ 	.word	0x000000b0
        /*04c0*/ 	.short	0x0101
        /*04c2*/ 	.byte	0x05
	.zero		1


	//   ....[52]....
        /*04c4*/ 	.word	0x00006f00
        /*04c8*/ 	.word	0x000000ff
        /*04cc*/ 	.word	0x000000d8
        /*04d0*/ 	.short	0x010a
        /*04d2*/ 	.byte	0x05
	.zero		1


	//   ....[53]....
        /*04d4*/ 	.word	0x00006fa0
        /*04d8*/ 	.word	0x000000ff
        /*04dc*/ 	.word	0x000000a0
        /*04e0*/ 	.short	0x010a
        /*04e2*/ 	.byte	0x05
	.zero		1


	//   ....[54]....
        /*04e4*/ 	.word	0x000087e0
        /*04e8*/ 	.word	0x000000ff
        /*04ec*/ 	.word	0x000000a8
        /*04f0*/ 	.short	0x0101
        /*04f2*/ 	.byte	0x05
	.zero		1


	//   ....[55]....
        /*04f4*/ 	.word	0x00008a30
        /*04f8*/ 	.word	0x000000ff
        /*04fc*/ 	.word	0x000000b0
        /*0500*/ 	.short	0x0101
        /*0502*/ 	.byte	0x05
	.zero		1


	//   ....[56]....
        /*0504*/ 	.word	0x00008a40
        /*0508*/ 	.word	0x000000ff
        /*050c*/ 	.word	0x000000d8
        /*0510*/ 	.short	0x010a
        /*0512*/ 	.byte	0x05
	.zero		1


	//   ....[57]....
        /*0514*/ 	.word	0x00009000
        /*0518*/ 	.word	0x00000002
        /*051c*/ 	.word	0x000000d8
        /*0520*/ 	.short	0x010a
        /*0522*/ 	.byte	0xff
	.zero		1


	//   ....[58]....
        /*0524*/ 	.word	0x000092a0
        /*0528*/ 	.word	0x00000002
        /*052c*/ 	.word	0x000000a8
        /*0530*/ 	.short	0x0101
        /*0532*/ 	.byte	0xff
	.zero		1


	//   ....[59]....
        /*0534*/ 	.word	0x000094e0
        /*0538*/ 	.word	0x00000002
        /*053c*/ 	.word	0x000000d8
        /*0540*/ 	.short	0x0101
        /*0542*/ 	.byte	0xff
	.zero		1


	//   ....[60]....
        /*0544*/ 	.word	0x000098c0
        /*0548*/ 	.word	0x00000002
        /*054c*/ 	.word	0x000000a8
        /*0550*/ 	.short	0x0101
        /*0552*/ 	.byte	0xff
	.zero		1


	//   ....[61]....
        /*0554*/ 	.word	0x000098f0
        /*0558*/ 	.word	0x00000002
        /*055c*/ 	.word	0x000000d8
        /*0560*/ 	.short	0x0101
        /*0562*/ 	.byte	0xff
	.zero		1


	//   ....[62]....
        /*0564*/ 	.word	0x00009960
        /*0568*/ 	.word	0x00000002
        /*056c*/ 	.word	0x000000d8
        /*0570*/ 	.short	0x0101
        /*0572*/ 	.byte	0xff
	.zero		1


	//   ....[63]....
        /*0574*/ 	.word	0x00009970
        /*0578*/ 	.word	0x00000002
        /*057c*/ 	.word	0x000000c0
        /*0580*/ 	.short	0x010a
        /*0582*/ 	.byte	0xff
	.zero		1


	//   ....[64]....
        /*0584*/ 	.word	0x00009990
        /*0588*/ 	.word	0x00000002
        /*058c*/ 	.word	0x000000e8
        /*0590*/ 	.short	0x010a
        /*0592*/ 	.byte	0xff
	.zero		1


	//   ....[65]....
        /*0594*/ 	.word	0x0000a070
        /*0598*/ 	.word	0x00000002
        /*059c*/ 	.word	0x000000a8
        /*05a0*/ 	.short	0x0101
        /*05a2*/ 	.byte	0xff
	.zero		1


	//   ....[66]....
        /*05a4*/ 	.word	0x0000a080
        /*05a8*/ 	.word	0x00000002
        /*05ac*/ 	.word	0x000000e0
        /*05b0*/ 	.short	0x0101
        /*05b2*/ 	.byte	0xff
	.zero		1


	//   ....[67]....
        /*05b4*/ 	.word	0x0000a3c0
        /*05b8*/ 	.word	0x00000002
        /*05bc*/ 	.word	0x000000e8
        /*05c0*/ 	.short	0x010a
        /*05c2*/ 	.byte	0xff
	.zero		1


	//   ....[68]....
        /*05c4*/ 	.word	0x0000a420
        /*05c8*/ 	.word	0x00000003
        /*05cc*/ 	.word	0x000000e0
        /*05d0*/ 	.short	0x010a
        /*05d2*/ 	.byte	0xff
	.zero		1


	//   ....[69]....
        /*05d4*/ 	.word	0x0000a490
        /*05d8*/ 	.word	0x00000003
        /*05dc*/ 	.word	0x00000000
        /*05e0*/ 	.short	0x010a
        /*05e2*/ 	.byte	0xff
	.zero		1


	//   ....[70]....
        /*05e4*/ 	.word	0x0000a500
        /*05e8*/ 	.word	0x00000003
        /*05ec*/ 	.word	0x00000010
        /*05f0*/ 	.short	0x010a
        /*05f2*/ 	.byte	0xff
	.zero		1


	//   ....[71]....
        /*05f4*/ 	.word	0x0000a570
        /*05f8*/ 	.word	0x00000008
        /*05fc*/ 	.word	0x00000010
        /*0600*/ 	.short	0x010a
        /*0602*/ 	.byte	0xff
	.zero		1


	//   ....[72]....
        /*0604*/ 	.word	0x0000a5e0
        /*0608*/ 	.word	0x00000010
        /*060c*/ 	.word	0x000000a8
        /*0610*/ 	.short	0x010a
        /*0612*/ 	.byte	0xff
	.zero		1


	//   ....[73]....
        /*0614*/ 	.word	0x0000a660
        /*0618*/ 	.word	0x0000000a
        /*061c*/ 	.word	0x000000b0
        /*0620*/ 	.short	0x010a
        /*0622*/ 	.byte	0xff
	.zero		1


	//   ....[74]....
        /*0624*/ 	.word	0x0000a6d0
        /*0628*/ 	.word	0x00000008
        /*062c*/ 	.word	0x00000010
        /*0630*/ 	.short	0x010a
        /*0632*/ 	.byte	0xff
	.zero		1


	//   ....[75]....
        /*0634*/ 	.word	0x0000a740
        /*0638*/ 	.word	0x00000003
        /*063c*/ 	.word	0x00000010
        /*0640*/ 	.short	0x010a
        /*0642*/ 	.byte	0xff
	.zero		1


	//   ....[76]....
        /*0644*/ 	.word	0x0000a7b0
        /*0648*/ 	.word	0x00000005
        /*064c*/ 	.word	0x000000a8
        /*0650*/ 	.short	0x010a
        /*0652*/ 	.byte	0xff
	.zero		1


	//   ....[77]....
        /*0654*/ 	.word	0x0000a820
        /*0658*/ 	.word	0x00000003
        /*065c*/ 	.word	0x000000b0
        /*0660*/ 	.short	0x010a
        /*0662*/ 	.byte	0xff
	.zero		1


	//   ....[78]....
        /*0664*/ 	.word	0x0000a890
        /*0668*/ 	.word	0x00000003
        /*066c*/ 	.word	0x00000058
        /*0670*/ 	.short	0x010a
        /*0672*/ 	.byte	0xff
	.zero		1


	//   ....[79]....
        /*0674*/ 	.word	0x0000a900
        /*0678*/ 	.word	0x00000003
        /*067c*/ 	.word	0x00000008
        /*0680*/ 	.short	0x010a
        /*0682*/ 	.byte	0xff
	.zero		1


	//   ....[80]....
        /*0684*/ 	.word	0x0000a970
        /*0688*/ 	.word	0x00000003
        /*068c*/ 	.word	0x00000058
        /*0690*/ 	.short	0x010a
        /*0692*/ 	.byte	0xff
	.zero		1


	//   ....[81]....
        /*0694*/ 	.word	0x0000a9f0
        /*0698*/ 	.word	0x00000012
        /*069c*/ 	.word	0x00000058
        /*06a0*/ 	.short	0x010a
        /*06a2*/ 	.byte	0xff
	.zero		1


	//   ....[82]....
        /*06a4*/ 	.word	0x0000aa70
        /*06a8*/ 	.word	0x00000010
        /*06ac*/ 	.word	0x00000058
        /*06b0*/ 	.short	0x010a
        /*06b2*/ 	.byte	0xff
	.zero		1


	//   ....[83]....
        /*06b4*/ 	.word	0x0000aae0
        /*06b8*/ 	.word	0x00000003
        /*06bc*/ 	.word	0x00000058
        /*06c0*/ 	.short	0x010a
        /*06c2*/ 	.byte	0xff
	.zero		1


	//   ....[84]....
        /*06c4*/ 	.word	0x0000ab50
        /*06c8*/ 	.word	0x00000003
        /*06cc*/ 	.word	0x00000008
        /*06d0*/ 	.short	0x010a
        /*06d2*/ 	.byte	0xff
	.zero		1


	//   ....[85]....
        /*06d4*/ 	.word	0x0000abc0
        /*06d8*/ 	.word	0x00000003
        /*06dc*/ 	.word	0x000000d8
        /*06e0*/ 	.short	0x010a
        /*06e2*/ 	.byte	0xff
	.zero		1


	//   ....[86]....
        /*06e4*/ 	.word	0x0000ac30
        /*06e8*/ 	.word	0x00000004
        /*06ec*/ 	.word	0x000000a0
        /*06f0*/ 	.short	0x010a
        /*06f2*/ 	.byte	0xff
	.zero		1


	//   ....[87]....
        /*06f4*/ 	.word	0x0000aca0
        /*06f8*/ 	.word	0x00000004
        /*06fc*/ 	.word	0x000000d8
        /*0700*/ 	.short	0x010a
        /*0702*/ 	.byte	0xff
	.zero		1


	//   ....[88]....
        /*0704*/ 	.word	0x0000ad10
        /*0708*/ 	.word	0x00000004
        /*070c*/ 	.word	0x000000a0
        /*0710*/ 	.short	0x010a
        /*0712*/ 	.byte	0xff
	.zero		1


	//   ....[89]....
        /*0714*/ 	.word	0x0000ad90
        /*0718*/ 	.word	0x00000004
        /*071c*/ 	.word	0x000000d8
        /*0720*/ 	.short	0x010a
        /*0722*/ 	.byte	0xff
	.zero		1


	//   ....[90]....
        /*0724*/ 	.word	0x0000adf0
        /*0728*/ 	.word	0x00000002
        /*072c*/ 	.word	0x000000d8
        /*0730*/ 	.short	0x010a
        /*0732*/ 	.byte	0xff
	.zero		1


	//   ....[91]....
        /*0734*/ 	.word	0x0000ae50
        /*0738*/ 	.word	0x00000002
        /*073c*/ 	.word	0x000000c0
        /*0740*/ 	.short	0x010a
        /*0742*/ 	.byte	0xff
	.zero		1


	//   ....[92]....
        /*0744*/ 	.word	0x0000aeb0
        /*0748*/ 	.word	0x00000002
        /*074c*/ 	.word	0x000000e8
        /*0750*/ 	.short	0x010a
        /*0752*/ 	.byte	0xff
	.zero		1


	//   ....[93]....
        /*0754*/ 	.word	0x0000af10
        /*0758*/ 	.word	0x00000002
        /*075c*/ 	.word	0x000000e8
        /*0760*/ 	.short	0x010a
        /*0762*/ 	.byte	0xff
	.zero		1


	//----- nvinfo : EIATTR_NUM_MBARRIERS
	.align		4
.L_58:
        /*0764*/ 	.byte	0x03, 0x38
        /*0766*/ 	.short	0x001e


	//----- nvinfo : EIATTR_EXIT_INSTR_OFFSETS
	.align		4
        /*0768*/ 	.byte	0x04, 0x1c
        /*076a*/ 	.short	(.L_60 - .L_59)


	//   ....[0]....
.L_59:
        /*076c*/ 	.word	0x00009050


	//   ....[1]....
        /*0770*/ 	.word	0x0000a3f0


	//----- nvinfo : EIATTR_INDIRECT_BRANCH_TARGETS
	.align		4
.L_60:
        /*0774*/ 	.byte	0x04, 0x34
        /*0776*/ 	.short	(.L_62 - .L_61)


	//   ....[0]....
.L_61:
        /*0778*/ 	.word	.L_x_114@srel
        /*077c*/ 	.short	0x0
        /*077e*/ 	.short	0x0
        /*0780*/ 	.word	0x3
        /*0784*/ 	.word	.L_x_115@srel
        /*0788*/ 	.word	.L_x_116@srel
        /*078c*/ 	.word	.L_x_5@srel


	//   ....[1]....
        /*0790*/ 	.word	.L_x_118@srel
        /*0794*/ 	.short	0x0
        /*0796*/ 	.short	0x0
        /*0798*/ 	.word	0x3
        /*079c*/ 	.word	.L_x_119@srel
        /*07a0*/ 	.word	.L_x_120@srel
        /*07a4*/ 	.word	.L_x_5@srel


	//   ....[2]....
        /*07a8*/ 	.word	.L_x_122@srel
        /*07ac*/ 	.short	0x0
        /*07ae*/ 	.short	0x0
        /*07b0*/ 	.word	0x3
        /*07b4*/ 	.word	.L_x_123@srel
        /*07b8*/ 	.word	.L_x_124@srel
        /*07bc*/ 	.word	.L_x_5@srel


	//----- nvinfo : EIATTR_REQNTID
	.align		4
.L_62:
        /*07c0*/ 	.byte	0x04, 0x10
        /*07c2*/ 	.short	(.L_64 - .L_63)
.L_63:
        /*07c4*/ 	.word	0x00000200
        /*07c8*/ 	.word	0x00000001
        /*07cc*/ 	.word	0x00000001


	//----- nvinfo : EIATTR_CRS_STACK_SIZE
	.align		4
.L_64:
        /*07d0*/ 	.byte	0x04, 0x1e
        /*07d2*/ 	.short	(.L_66 - .L_65)
.L_65:
        /*07d4*/ 	.word	0x00000000


	//----- nvinfo : EIATTR_CBANK_PARAM_SIZE
	.align		4
.L_66:
        /*07d8*/ 	.byte	0x03, 0x19
        /*07da*/ 	.short	0x02ac


	//----- nvinfo : EIATTR_PARAM_CBANK
	.align		4
        /*07dc*/ 	.byte	0x04, 0x0a
        /*07de*/ 	.short	(.L_68 - .L_67)
	.align		4
.L_67:
        /*07e0*/ 	.word	index@(.nv.constant0.kernel_cutlass_kernel_flash_attncuteflash_fwd_sm100FlashAttentionForwardSm100_object_at__tensor0000o8011101213_tensor0000o8011101213_tensor0000o8010111213_tensor0000o8011101213_tensorptrf_0)
        /*07e4*/ 	.short	0x0380
        /*07e6*/ 	.short	0x02ac


	//----- nvinfo : EIATTR_SW_WAR
	.align		4
.L_68:
        /*07e8*/ 	.byte	0x04, 0x36
        /*07ea*/ 	.short	(.L_70 - .L_69)
.L_69:
        /*07ec*/ 	.word	0x00000008
.L_70:


//--------------------- .nv.compat                --------------------------
	.section	.nv.compat,"",@"SHT_CUDA_COMPAT_INFO"
	.align	4
        /*0000*/ 	.byte	0x02, 0x02, 0x02, 0x00, 0x02, 0x05, 0x05, 0x00, 0x02, 0x03, 0x01, 0x00, 0x02, 0x06, 0x01, 0x00


//--------------------- .nv.callgraph             --------------------------
	.section	.nv.callgraph,"",@"SHT_CUDA_CALLGRAPH"
	.align	4
	.sectionentsize	8
	.align		4
        /*0000*/ 	.word	0x00000000
	.align		4
        /*0004*/ 	.word	0xffffffff
	.align		4
        /*0008*/ 	.word	0x00000000
	.align		4
        /*000c*/ 	.word	0xfffffffe
	.align		4
        /*0010*/ 	.word	0x00000000
	.align		4
        /*0014*/ 	.word	0xfffffffd
	.align		4
        /*0018*/ 	.word	0x00000000
	.align		4
        /*001c*/ 	.word	0xfffffffc


//--------------------- .nv.constant2.kernel_cutlass_kernel_flash_attncuteflash_fwd_sm100FlashAttentionForwardSm100_object_at__tensor0000o8011101213_tensor0000o8011101213_tensor0000o8010111213_tensor0000o8011101213_tensorptrf_0 --------------------------
	.section	.nv.constant2.kernel_cutlass_kernel_flash_attncuteflash_fwd_sm100FlashAttentionForwardSm100_object_at__tensor0000o8011101213_tensor0000o8011101213_tensor0000o8010111213_tensor0000o8011101213_tensorptrf_0,"a",@progbits
	.sectionflags	@""
	.align	4
.nv.constant2.kernel_cutlass_kernel_flash_attncuteflash_fwd_sm100FlashAttentionForwardSm100_object_at__tensor0000o8011101213_tensor0000o8011101213_tensor0000o8010111213_tensor0000o8011101213_tensorptrf_0:
        /*0000*/ 	.byte	0xa0, 0x05, 0x00, 0x00, 0x70, 0x05, 0x00, 0x00, 0xa0, 0x46, 0x00, 0x00, 0x60, 0x06, 0x00, 0x00
        /*0010*/ 	.byte	0x30, 0x06, 0x00, 0x00, 0xa0, 0x46, 0x00, 0x00, 0x50, 0x0d, 0x00, 0x00, 0x10, 0x07, 0x00, 0x00
        /*0020*/ 	.byte	0xa0, 0x46, 0x00, 0x00


//--------------------- .text.kernel_cutlass_kernel_flash_attncuteflash_fwd_sm100FlashAttentionForwardSm100_object_at__tensor0000o8011101213_tensor0000o8011101213_tensor0000o8010111213_tensor0000o8011101213_tensorptrf_0 --------------------------
	.section	.text.kernel_cutlass_kernel_flash_attncuteflash_fwd_sm100FlashAttentionForwardSm100_object_at__tensor0000o8011101213_tensor0000o8011101213_tensor0000o8010111213_tensor0000o8011101213_tensorptrf_0,"ax",@progbits
	.align	128
        .global         kernel_cutlass_kernel_flash_attncuteflash_fwd_sm100FlashAttentionForwardSm100_object_at__tensor0000o8011101213_tensor0000o8011101213_tensor0000o8010111213_tensor0000o8011101213_tensorptrf_0
        .type           kernel_cutlass_kernel_flash_attncuteflash_fwd_sm100FlashAttentionForwardSm100_object_at__tensor0000o8011101213_tensor0000o8011101213_tensor0000o8010111213_tensor0000o8011101213_tensorptrf_0,@function
        .size           kernel_cutlass_kernel_flash_attncuteflash_fwd_sm100FlashAttentionForwardSm100_object_at__tensor0000o8011101213_tensor0000o8011101213_tensor0000o8010111213_tensor0000o8011101213_tensorptrf_0,(.L_x_128 - kernel_cutlass_kernel_flash_attncuteflash_fwd_sm100FlashAttentionForwardSm100_object_at__tensor0000o8011101213_tensor0000o8011101213_tensor0000o8010111213_tensor0000o8011101213_tensorptrf_0)
        .other          kernel_cutlass_kernel_flash_attncuteflash_fwd_sm100FlashAttentionForwardSm100_object_at__tensor0000o8011101213_tensor0000o8011101213_tensor0000o8010111213_tensor0000o8011101213_tensorptrf_0,@"STO_CUDA_ENTRY STV_DEFAULT"
kernel_cutlass_kernel_flash_attncuteflash_fwd_sm100FlashAttentionForwardSm100_object_at__tensor0000o8011101213_tensor0000o8011101213_tensor0000o8010111213_tensor0000o8011101213_tensorptrf_0:
.text.kernel_cutlass_kernel_flash_attncuteflash_fwd_sm100FlashAttentionForwardSm100_object_at__tensor0000o8011101213_tensor0000o8011101213_tensor0000o8010111213_tensor0000o8011101213_tensorptrf_0:
[----:B------:R-:W1:Y:S01]  /*0000*/  LDC R1, c[0x0][0x37c] ;  /* 0x0000df00ff017b82 */ /* 0x000e620000000800 */
[----:B------:R-:W2:Y:S07]  /*0010*/  S2R R0, SR_TID.X ;  /* 0x0000000000007919 */ /* 0x000eae0000002100 */
[----:B------:R-:W3:Y:S02]  /*0020*/  S2UR UR4, SR_CTAID.X ;  /* 0x00000000000479c3 */ /* 0x000ee40000002500 */
[----:B---3--:R-:W-:Y:S01]  /*0030*/  IMAD.U32 R2, RZ, RZ, UR4 ;  /* 0x00000004ff027e24 */ /* 0x008fe2000f8e00ff */
[----:B--2---:R-:W-:-:S04]  /*0040*/  SHF.R.U32.HI R0, RZ, 0x5, R0 ;  /* 0x00000005ff007819 */ /* 0x004fc80000011600 */
[----:B------:R-:W-:-:S13]  /*0050*/  ISETP.NE.AND P0, PT, R0, RZ, PT ;  /* 0x000000ff0000720c */ /* 0x000fda0003f05270 */
[----:B-1----:R-:W-:Y:S05]  /*0060*/  @P0 BRA `(.L_x_0) ;  /* 0x0000000400100947 */ /* 0x002fea0003800000 */
[----:B------:R-:W1:Y:S01]  /*0070*/  S2UR UR6, SR_CgaCtaId ;  /* 0x00000000000679c3 */ /* 0x000e620000008800 */
[----:B------:R-:W2:Y:S01]  /*0080*/  LDCU.64 UR4, c[0x0][0x348] ;  /* 0x00006900ff0477ac */ /* 0x000ea20008000a00 */
[----:B------:R-:W-:Y:S01]  /*0090*/  UMOV UR7, 0x400 ;  /* 0x0000040000077882 */ /* 0x000fe20000000000 */
[----:B------:R-:W-:Y:S01]  /*00a0*/  UMOV UR9, 0x1 ;  /* 0x0000000100097882 */ /* 0x000fe20000000000 */
[----:B------:R-:W-:Y:S01]  /*00b0*/  UMOV UR22, 0x100 ;  /* 0x0000010000167882 */ /* 0x000fe20000000000 */
[----:B------:R-:W-:Y:S01]  /*00c0*/  UMOV UR20, 0x4 ;  /* 0x0000000400147882 */ /* 0x000fe20000000000 */
[----:B------:R-:W-:-:S04]  /*00d0*/  UIADD3 UR22, UPT, UPT, -UR22, 0x100000, URZ ;  /* 0x0010000016167890 */ /* 0x000fc8000fffe1ff */
[----:B------:R-:W-:Y:S02]  /*00e0*/  USHF.L.U32 UR23, UR22, 0xb, URZ ;  /* 0x0000000b16177899 */ /* 0x000fe400080006ff */
[----:B------:R-:W-:Y:S01]  /*00f0*/  USHF.L.U32 UR22, UR22, 0x1, URZ ;  /* 0x0000000116167899 */ /* 0x000fe200080006ff */
[----:B------:R-:W-:Y:S01]  /*0100*/  UMOV UR16, 0x80 ;  /* 0x0000008000107882 */ /* 0x000fe20000000000 */
[----:B------:R-:W-:-:S04]  /*0110*/  UIADD3 UR20, UPT, UPT, -UR20, 0x100000, URZ ;  /* 0x0010000014147890 */ /* 0x000fc8000fffe1ff */
[----:B------:R-:W-:Y:S02]  /*0120*/  USHF.L.U32 UR21, UR20, 0xb, URZ ;  /* 0x0000000b14157899 */ /* 0x000fe400080006ff */
[----:B------:R-:W-:Y:S01]  /*0130*/  USHF.L.U32 UR20, UR20, 0x1, URZ ;  /* 0x0000000114147899 */ /* 0x000fe200080006ff */
[----:B------:R-:W-:Y:S01]  /*0140*/  UMOV UR18, 0x20 ;  /* 0x0000002000127882 */ /* 0x000fe20000000000 */
[----:B------:R-:W-:-:S04]  /*0150*/  UIADD3 UR16, UPT, UPT, -UR16, 0x100000, URZ ;  /* 0x0010000010107890 */ /* 0x000fc8000fffe1ff */
[----:B------:R-:W-:Y:S02]  /*0160*/  USHF.L.U32 UR17, UR16, 0xb, URZ ;  /* 0x0000000b10117899 */ /* 0x000fe400080006ff */
[----:B------:R-:W-:Y:S02]  /*0170*/  USHF.L.U32 UR16, UR16, 0x1, URZ ;  /* 0x0000000110107899 */ /* 0x000fe400080006ff */
[----:B------:R-:W-:-:S04]  /*0180*/  UIADD3 UR18, UPT, UPT, -UR18, 0x100000, URZ ;  /* 0x0010000012127890 */ /* 0x000fc8000fffe1ff */
[----:B------:R-:W-:Y:S02]  /*0190*/  USHF.L.U32 UR19, UR18, 0xb, URZ ;  /* 0x0000000b12137899 */ /* 0x000fe400080006ff */
[----:B------:R-:W-:Y:S02]  /*01a0*/  USHF.L.U32 UR18, UR18, 0x1, URZ ;  /* 0x0000000112127899 */ /* 0x000fe400080006ff */
[----:B--2---:R-:W-:Y:S02]  /*01b0*/  UIADD3 UR14, UP3, UPT, UR4, 0x80, URZ ;  /* 0x00000080040e7890 */ /* 0x004fe4000ff7e0ff */
[----:B------:R-:W-:Y:S02]  /*01c0*/  UIADD3 UR12, UP2, UPT, UR4, 0x100, URZ ;  /* 0x00000100040c7890 */ /* 0x000fe4000ff5e0ff */
[----:B------:R-:W-:Y:S02]  /*01d0*/  UIADD3 UR10, UP1, UPT, UR4, 0x180, URZ ;  /* 0x00000180040a7890 */ /* 0x000fe4000ff3e0ff */
[----:B------:R-:W-:-:S02]  /*01e0*/  UIADD3 UR8, UP0, UPT, UR4, 0x200, URZ ;  /* 0x0000020004087890 */ /* 0x000fc4000ff1e0ff */
[----:B-1----:R-:W-:Y:S02]  /*01f0*/  ULEA UR4, UR6, UR7, 0x18 ;  /* 0x0000000706047291 */ /* 0x002fe4000f8ec0ff */
[----:B------:R-:W-:-:S04]  /*0200*/  UIADD3 UR6, UPT, UPT, -UR9, 0x100000, URZ ;  /* 0x0010000009067890 */ /* 0x000fc8000fffe1ff */
[----:B------:R-:W-:Y:S02]  /*0210*/  USHF.L.U32 UR7, UR6, 0xb, URZ ;  /* 0x0000000b06077899 */ /* 0x000fe400080006ff */
[----:B------:R-:W-:Y:S02]  /*0220*/  USHF.L.U32 UR6, UR6, 0x1, URZ ;  /* 0x0000000106067899 */ /* 0x000fe400080006ff */
[----:B------:R-:W-:Y:S02]  /*0230*/  UIADD3.X UR15, UPT, UPT, URZ, UR5, URZ, UP3, !UPT ;  /* 0x00000005ff0f7290 */ /* 0x000fe40009ffe4ff */
[----:B------:R-:W-:Y:S02]  /*0240*/  UIADD3.X UR13, UPT, UPT, URZ, UR5, URZ, UP2, !UPT ;  /* 0x00000005ff0d7290 */ /* 0x000fe400097fe4ff */
[----:B------:R-:W-:Y:S02]  /*0250*/  UIADD3.X UR11, UPT, UPT, URZ, UR5, URZ, UP1, !UPT ;  /* 0x00000005ff0b7290 */ /* 0x000fe40008ffe4ff */
[----:B------:R-:W-:-:S03]  /*0260*/  UIADD3.X UR9, UPT, UPT, URZ, UR5, URZ, UP0, !UPT ;  /* 0x00000005ff097290 */ /* 0x000fc600087fe4ff */
[----:B------:R1:W-:Y:S02]  /*0270*/  UTMACCTL.PF [UR14] ;  /* 0x000000000e0079b9 */ /* 0x0003e40008040000 */
[----:B------:R1:W-:Y:S02]  /*0280*/  UTMACCTL.PF [UR12] ;  /* 0x000000000c0079b9 */ /* 0x0003e40008040000 */
[----:B------:R1:W-:Y:S02]  /*0290*/  UTMACCTL.PF [UR10] ;  /* 0x000000000a0079b9 */ /* 0x0003e40008040000 */
[----:B------:R1:W-:Y:S01]  /*02a0*/  UTMACCTL.PF [UR8] ;  /* 0x00000000080079b9 */ /* 0x0003e20008040000 */
[----:B------:R-:W2:Y:S02]  /*02b0*/  FENCE.VIEW.ASYNC.S ;  /* 0x00000000000073c6 */ /* 0x000ea40000000000 */
[----:B--2---:R1:W2:Y:S01]  /*02c0*/  SYNCS.EXCH.64 URZ, [UR4], UR6 ;  /* 0x0000000604ff75b2 */ /* 0x0042a20008000100 */
[----:B------:R1:W3:Y:S01]  /*02d0*/  SYNCS.EXCH.64 URZ, [UR4+0x8], UR6 ;  /* 0x0000080604ff75b2 */ /* 0x0002e20008000100 */
[----:B------:R1:W4:Y:S01]  /*02e0*/  SYNCS.EXCH.64 URZ, [UR4+0x10], UR6 ;  /* 0x0000100604ff75b2 */ /* 0x0003220008000100 */
[----:B------:R1:W5:Y:S01]  /*02f0*/  SYNCS.EXCH.64 URZ, [UR4+0x18], UR6 ;  /* 0x0000180604ff75b2 */ /* 0x0003620008000100 */
[----:B------:R1:W1:Y:S01]  /*0300*/  SYNCS.EXCH.64 URZ, [UR4+0x20], UR6 ;  /* 0x0000200604ff75b2 */ /* 0x0002620008000100 */
        /* <DEDUP_REMOVED lines=25> */
[----:B--2345:R-:W-:Y:S01]  /*04a0*/  NOP ;  /* 0x0000000000007918 */ /* 0x03cfe20000000000 */
.L_x_0:
[----:B------:R-:W-:Y:S01]  /*04b0*/  ISETP.GT.AND P0, PT, R0, 0xb, PT ;  /* 0x0000000b0000780c */ /* 0x000fe20003f04270 */
[----:B------:R-:W-:Y:S01]  /*04c0*/  NOP ;  /* 0x0000000000007918 */ /* 0x000fe20000000000 */
[----:B-1----:R-:W-:Y:S11]  /*04d0*/  BAR.SYNC.DEFER_BLOCKING 0x0 ;  /* 0x0000000000007b1d */ /* 0x002ff60000010000 */
[----:B------:R-:W-:Y:S05]  /*04e0*/  @P0 BRA `(.L_x_1) ;  /* 0x0000000000680947 */ /* 0x000fea0003800000 */
[----:B------:R-:W-:-:S13]  /*04f0*/  ISETP.GT.AND P0, PT, R0, 0x5, PT ;  /* 0x000000050000780c */ /* 0x000fda0003f04270 */
[----:B------:R-:W-:Y:S05]  /*0500*/  @P0 BRA `(.L_x_2) ;  /* 0x0000000000300947 */ /* 0x000fea0003800000 */
[----:B------:R-:W-:-:S05]  /*0510*/  IMAD.MOV.U32 R3, RZ, RZ, -0x4 ;  /* 0xfffffffcff037424 */ /* 0x000fca00078e00ff */
[----:B------:R-:W-:-:S05]  /*0520*/  VIADDMNMX.U32 R3, R0, R3, 0x2, PT ;  /* 0x0000000200037446 */ /* 0x000fca0003800003 */
[----:B------:R-:W-:-:S06]  /*0530*/  IMAD.SHL.U32 R4, R3, 0x4, RZ ;  /* 0x0000000403047824 */ /* 0x000fcc00078e00ff */
[----:B------:R-:W1:Y:S02]  /*0540*/  LDC R4, c[0x2][R4] ;  /* 0x0080000004047b82 */ /* 0x000e640000000800 */
[----:B-1----:R-:W-:-:S04]  /*0550*/  SHF.R.S32.HI R5, RZ, 0x1f, R4 ;  /* 0x0000001fff057819 */ /* 0x002fc80000011404 */
.L_x_114:
[----:B------:R-:W-:Y:S05]  /*0560*/  BRX R4 -0x570                                                                                                                                                                                                      (*"BRANCH_TARGETS .L_x_115,.L_x_116,.L_x_5"*) ;  /* 0xfffffff804a47949 */ /* 0x000fea000383ffff */
.L_x_116:
[----:B------:R-:W-:-:S08]  /*0570*/  NOP ;  /* 0x0000000000007918 */ /* 0x000fd00000000000 */
[----:B------:R-:W1:-:S00]  /*0580*/  USETMAXREG.DEALLOC.CTAPOOL 0x30 ;  /* 0x00000030000079c8 */ /* 0x000e4000080e0500 */
[----:B-1----:R-:W-:Y:S05]  /*0590*/  BRA `(.L_x_3) ;  /* 0x0000008800a47947 */ /* 0x002fea0003800000 */
.L_x_115:
[----:B------:R-:W-:-:S08]  /*05a0*/  NOP ;  /* 0x0000000000007918 */ /* 0x000fd00000000000 */
[----:B------:R-:W1:-:S00]  /*05b0*/  USETMAXREG.DEALLOC.CTAPOOL 0x30 ;  /* 0x00000030000079c8 */ /* 0x000e4000080e0500 */
[----:B-1----:R-:W-:Y:S05]  /*05c0*/  BRA `(.L_x_3) ;  /* 0x0000008800987947 */ /* 0x002fea0003800000 */
.L_x_2:
[----:B------:R-:W-:-:S05]  /*05d0*/  IMAD.MOV.U32 R3, RZ, RZ, -0x6 ;  /* 0xfffffffaff037424 */ /* 0x000fca00078e00ff */
[----:B------:R-:W-:-:S05]  /*05e0*/  VIADDMNMX.U32 R3, R0, R3, 0x2, PT ;  /* 0x0000000200037446 */ /* 0x000fca0003800003 */
[----:B------:R-:W-:-:S06]  /*05f0*/  IMAD.SHL.U32 R4, R3, 0x4, RZ ;  /* 0x0000000403047824 */ /* 0x000fcc00078e00ff */
[----:B------:R-:W1:Y:S02]  /*0600*/  LDC R4, c[0x2][R4+0xc] ;  /* 0x0080030004047b82 */ /* 0x000e640000000800 */
[----:B-1----:R-:W-:-:S04]  /*0610*/  SHF.R.S32.HI R5, RZ, 0x1f, R4 ;  /* 0x0000001fff057819 */ /* 0x002fc80000011404 */
.L_x_118:
[----:B------:R-:W-:Y:S05]  /*0620*/  BRX R4 -0x630                                                                                                                                                                                                      (*"BRANCH_TARGETS .L_x_119,.L_x_120,.L_x_5"*) ;  /* 0xfffffff804747949 */ /* 0x000fea000383ffff */
.L_x_120:
[----:B------:R-:W-:-:S08]  /*0630*/  NOP ;  /* 0x0000000000007918 */ /* 0x000fd00000000000 */
[----:B------:R-:W1:-:S00]  /*0640*/  USETMAXREG.DEALLOC.CTAPOOL 0x30 ;  /* 0x00000030000079c8 */ /* 0x000e4000080e0500 */
[----:B-1----:R-:W-:Y:S05]  /*0650*/  BRA `(.L_x_3) ;  /* 0x0000008800747947 */ /* 0x002fea0003800000 */
.L_x_119:
[----:B------:R-:W-:-:S08]  /*0660*/  NOP ;  /* 0x0000000000007918 */ /* 0x000fd00000000000 */
[----:B------:R-:W1:-:S00]  /*0670*/  USETMAXREG.DEALLOC.CTAPOOL 0x30 ;  /* 0x00000030000079c8 */ /* 0x000e4000080e0500 */
[----:B-1----:R-:W-:Y:S05]  /*0680*/  BRA `(.L_x_3) ;  /* 0x0000008800687947 */ /* 0x002fea0003800000 */
.L_x_1:
[----:B------:R-:W-:-:S13]  /*0690*/  ISETP.GT.AND P0, PT, R0, 0xd, PT ;  /* 0x0000000d0000780c */ /* 0x000fda0003f04270 */
[----:B------:R-:W-:Y:S05]  /*06a0*/  @P0 BRA `(.L_x_4) ;  /* 0x0000002000280947 */ /* 0x000fea0003800000 */
[----:B------:R-:W-:-:S05]  /*06b0*/  IMAD.MOV.U32 R3, RZ, RZ, -0xc ;  /* 0xfffffff4ff037424 */ /* 0x000fca00078e00ff */
[----:B------:R-:W-:-:S05]  /*06c0*/  VIADDMNMX.U32 R3, R0, R3, 0x2, PT ;  /* 0x0000000200037446 */ /* 0x000fca0003800003 */
[----:B------:R-:W-:-:S06]  /*06d0*/  IMAD.SHL.U32 R4, R3, 0x4, RZ ;  /* 0x0000000403047824 */ /* 0x000fcc00078e00ff */
[----:B------:R-:W1:Y:S02]  /*06e0*/  LDC R4, c[0x2][R4+0x18] ;  /* 0x0080060004047b82 */ /* 0x000e640000000800 */
[----:B-1----:R-:W-:-:S04]  /*06f0*/  SHF.R.S32.HI R5, RZ, 0x1f, R4 ;  /* 0x0000001fff057819 */ /* 0x002fc80000011404 */
.L_x_122:
[----:B------:R-:W-:Y:S05]  /*0700*/  BRX R4 -0x710                                                                                                                                                                                                      (*"BRANCH_TARGETS .L_x_123,.L_x_124,.L_x_5"*) ;  /* 0xfffffff8043c7949 */ /* 0x000fea000383ffff */
.L_x_124:
[----:B------:R-:W-:-:S08]  /*0710*/  NOP ;  /* 0x0000000000007918 */ /* 0x000fd00000000000 */
[----:B------:R-:W1:-:S00]  /*0720*/  USETMAXREG.DEALLOC.CTAPOOL 0x30 ;  /* 0x00000030000079c8 */ /* 0x000e4000080e0500 */
[----:B------:R-:W2:Y:S01]  /*0730*/  LDCU UR4, c[0x0][0x610] ;  /* 0x0000c200ff0477ac */ /* 0x000ea20008000800 */
[----:B-1----:R-:W-:Y:S01]  /*0740*/  R2UR UR8, R2 ;  /* 0x00000000020872ca */ /* 0x002fe200000e0000 */
[----:B------:R-:W1:Y:S01]  /*0750*/  LDCU.U8 UR9, c[0x0][0x614] ;  /* 0x0000c280ff0977ac */ /* 0x000e620008000000 */
[----:B------:R-:W3:Y:S01]  /*0760*/  LDCU.U8 UR6, c[0x0][0x615] ;  /* 0x0000c2a0ff0677ac */ /* 0x000ee20008000000 */
[----:B------:R-:W4:Y:S10]  /*0770*/  LDCU UR7, c[0x0][0x61c] ;  /* 0x0000c380ff0777ac */ /* 0x000f340008000800 */
[----:B--2---:R-:W-:-:S04]  /*0780*/  UIMAD.WIDE.U32 UR4, UR8, UR4, URZ ;  /* 0x00000004080472a5 */ /* 0x004fc8000f8e00ff */
[----:B------:R-:W-:-:S04]  /*0790*/  UIADD3 UR4, UPT, UPT, UR8, -UR5, URZ ;  /* 0x8000000508047290 */ /* 0x000fc8000fffe0ff */
[----:B-1----:R-:W-:Y:S01]  /*07a0*/  USHF.R.U32.HI UR4, URZ, UR9, UR4 ;  /* 0x00000009ff047299 */ /* 0x002fe20008011604 */
[----:B------:R-:W1:Y:S03]  /*07b0*/  LDCU.U8 UR9, c[0x0][0x620] ;  /* 0x0000c400ff0977ac */ /* 0x000e660008000000 */
[----:B------:R-:W-:-:S04]  /*07c0*/  UIADD3 UR4, UPT, UPT, UR5, UR4, URZ ;  /* 0x0000000405047290 */ /* 0x000fc8000fffe0ff */
[----:B---3--:R-:W-:Y:S01]  /*07d0*/  USHF.R.U32.HI UR11, URZ, UR6, UR4 ;  /* 0x00000006ff0b7299 */ /* 0x008fe20008011604 */
[----:B------:R-:W2:Y:S03]  /*07e0*/  LDCU UR6, c[0x0][0x624] ;  /* 0x0000c480ff0677ac */ /* 0x000ea60008000800 */
[----:B----4-:R-:W-:-:S04]  /*07f0*/  UIMAD.WIDE.U32 UR4, UR11, UR7, URZ ;  /* 0x000000070b0472a5 */ /* 0x010fc8000f8e00ff */
[----:B------:R-:W-:-:S04]  /*0800*/  UIADD3 UR4, UPT, UPT, UR11, -UR5, URZ ;  /* 0x800000050b047290 */ /* 0x000fc8000fffe0ff */
[----:B-1----:R-:W-:-:S04]  /*0810*/  USHF.R.U32.HI UR4, URZ, UR9, UR4 ;  /* 0x00000009ff047299 */ /* 0x002fc80008011604 */
[----:B------:R-:W-:Y:S02]  /*0820*/  UIADD3 UR4, UPT, UPT, UR5, UR4, URZ ;  /* 0x0000000405047290 */ /* 0x000fe4000fffe0ff */
[----:B--2---:R-:W-:-:S09]  /*0830*/  UISETP.GE.AND UP0, UPT, UR8, UR6, UPT ;  /* 0x000000060800728c */ /* 0x004fd2000bf06270 */
[----:B------:R-:W-:Y:S05]  /*0840*/  BRA.U UP0, `(.L_x_5) ;  /* 0x0000003d00947547 */ /* 0x000fea000b800000 */
[----:B------:R-:W1:Y:S01]  /*0850*/  S2UR UR7, SR_CgaCtaId ;  /* 0x00000000000779c3 */ /* 0x000e620000008800 */
[----:B------:R-:W2:Y:S01]  /*0860*/  LDCU.U8 UR12, c[0x0][0x621] ;  /* 0x0000c420ff0c77ac */ /* 0x000ea20008000000 */
[----:B------:R-:W-:Y:S01]  /*0870*/  R2UR UR18, R2 ;  /* 0x00000000021272ca */ /* 0x000fe200000e0000 */
[----:B------:R-:W-:Y:S02]  /*0880*/  HFMA2 R4, -RZ, RZ, 0, 5.9604644775390625e-08 ;  /* 0x00000001ff047431 */ /* 0x000fe400000001ff */
[----:B------:R-:W-:Y:S01]  /*0890*/  IMAD.MOV.U32 R5, RZ, RZ, RZ ;  /* 0x000000ffff057224 */ /* 0x000fe200078e00ff */
[----:B------:R-:W3:Y:S01]  /*08a0*/  LDCU.64 UR8, c[0x0][0x348] ;  /* 0x00006900ff0877ac */ /* 0x000ee20008000a00 */
[----:B------:R-:W4:Y:S01]  /*08b0*/  LDCU UR13, c[0x0][0x60c] ;  /* 0x0000c180ff0d77ac */ /* 0x000f220008000800 */
[----:B------:R-:W5:Y:S01]  /*08c0*/  LDCU UR23, c[0x0][0x618] ;  /* 0x0000c300ff1777ac */ /* 0x000f620008000800 */
[----:B------:R-:W-:Y:S01]  /*08d0*/  UMOV UR5, 0x400 ;  /* 0x0000040000057882 */ /* 0x000fe20000000000 */
[----:B------:R-:W-:-:S02]  /*08e0*/  UIADD3 UR10, UPT, UPT, -UR11, URZ, URZ ;  /* 0x000000ff0b0a7290 */ /* 0x000fc4000fffe1ff */
[----:B--2---:R-:W-:-:S03]  /*08f0*/  USHF.R.U32.HI UR12, URZ, UR12, UR4 ;  /* 0x0000000cff0c7299 */ /* 0x004fc60008011604 */
[----:B------:R-:W-:Y:S01]  /*0900*/  UMOV UR6, UR18 ;  /* 0x0000001200067c82 */ /* 0x000fe20008000000 */
[----:B---3--:R-:W-:Y:S02]  /*0910*/  UIADD3 UR14, UP0, UPT, UR8, 0x200, URZ ;  /* 0x00000200080e7890 */ /* 0x008fe4000ff1e0ff */
[----:B------:R-:W-:Y:S02]  /*0920*/  UIADD3 UR4, UPT, UPT, -UR12, URZ, URZ ;  /* 0x000000ff0c047290 */ /* 0x000fe4000fffe1ff */
[----:B-1----:R-:W-:Y:S02]  /*0930*/  ULEA UR7, UR7, UR5, 0x18 ;  /* 0x0000000507077291 */ /* 0x002fe4000f8ec0ff */
[----:B----4-:R-:W-:Y:S02]  /*0940*/  UIMAD UR10, UR10, UR13, UR18 ;  /* 0x0000000d0a0a72a4 */ /* 0x010fe4000f8e0212 */
[----:B-----5:R-:W-:Y:S01]  /*0950*/  UIMAD UR11, UR4, UR23, UR11 ;  /* 0x00000017040b72a4 */ /* 0x020fe2000f8e020b */
[----:B------:R-:W1:Y:S01]  /*0960*/  LDCU UR22, c[0x0][0x370] ;  /* 0x00006e00ff1677ac */ /* 0x000e620008000800 */
[----:B------:R-:W2:Y:S01]  /*0970*/  LDCU UR28, c[0x0][0x624] ;  /* 0x0000c480ff1c77ac */ /* 0x000ea20008000800 */
[----:B------:R-:W3:Y:S01]  /*0980*/  LDCU UR30, c[0x0][0x610] ;  /* 0x0000c200ff1e77ac */ /* 0x000ee20008000800 */
[----:B------:R-:W4:Y:S01]  /*0990*/  LDCU UR29, c[0x0][0x60c] ;  /* 0x0000c180ff1d77ac */ /* 0x000f220008000800 */
[----:B------:R-:W5:Y:S01]  /*09a0*/  LDCU.64 UR16, c[0x0][0x618] ;  /* 0x0000c300ff1077ac */ /* 0x000f620008000a00 */
[----:B------:R-:W-:-:S02]  /*09b0*/  UIADD3 UR21, UPT, UPT, UR7, 0x800, URZ ;  /* 0x0000080007157890 */ /* 0x000fc4000fffe0ff */
[----:B------:R-:W-:Y:S02]  /*09c0*/  UIADD3.X UR15, UPT, UPT, URZ, UR9, URZ, UP0, !UPT ;  /* 0x00000009ff0f7290 */ /* 0x000fe400087fe4ff */
[----:B------:R-:W-:Y:S02]  /*09d0*/  UIADD3 UR20, UPT, UPT, UR7, 0x1800, URZ ;  /* 0x0000180007147890 */ /* 0x000fe4000fffe0ff */
[----:B------:R-:W-:Y:S02]  /*09e0*/  UIADD3 UR19, UPT, UPT, UR7, 0x2800, URZ ;  /* 0x0000280007137890 */ /* 0x000fe4000fffe0ff */
[----:B------:R-:W-:Y:S02]  /*09f0*/  UIADD3 UR18, UPT, UPT, UR7, 0x3800, URZ ;  /* 0x0000380007127890 */ /* 0x000fe4000fffe0ff */
[----:B------:R-:W-:Y:S01]  /*0a00*/  UIADD3 UR13, UPT, UPT, UR7, 0x4800, URZ ;  /* 0x00004800070d7890 */ /* 0x000fe2000fffe0ff */
[----:B------:R-:W-:Y:S01]  /*0a10*/  UMOV UR27, URZ ;  /* 0x000000ff001b7c82 */ /* 0x000fe20008000000 */
[----:B------:R-:W-:Y:S01]  /*0a20*/  UMOV UR26, 0x10 ;  /* 0x00000010001a7882 */ /* 0x000fe20000000000 */
[----:B------:R-:W-:Y:S01]  /*0a30*/  UMOV UR25, 0x20 ;  /* 0x0000002000197882 */ /* 0x000fe20000000000 */
[----:B------:R-:W-:Y:S01]  /*0a40*/  UMOV UR24, 0x30 ;  /* 0x0000003000187882 */ /* 0x000fe20000000000 */
[----:B-123--:R-:W-:-:S07]  /*0a50*/  UMOV UR23, 0x40 ;  /* 0x0000004000177882 */ /* 0x00efce0000000000 */
.L_x_7:
[----:B------:R-:W-:Y:S01]  /*0a60*/  SHF.L.U32 R6, R5, 0x1f, RZ ;  /* 0x0000001f05067819 */ /* 0x000fe200000006ff */
[----:B------:R-:W-:Y:S02]  /*0a70*/  UIADD3 UR6, UPT, UPT, UR22, UR6, URZ ;  /* 0x0000000616067290 */ /* 0x000fe4000fffe0ff */
[----:B------:R-:W-:Y:S01]  /*0a80*/  USHF.L.U32 UR10, UR10, 0x7, URZ ;  /* 0x000000070a0a7899 */ /* 0x000fe200080006ff */
[----:B-1----:R-:W1:Y:S01]  /*0a90*/  SYNCS.PHASECHK.TRANS64.TRYWAIT P0, [UR7+0xe0], R6 ;  /* 0x0000e006ff0075a7 */ /* 0x002e620008001107 */
[----:B------:R-:W-:Y:S01]  /*0aa0*/  UIMAD.WIDE.U32 UR4, UR6, UR30, URZ ;  /* 0x0000001e060472a5 */ /* 0x000fe2000f8e00ff */
[----:B------:R-:W-:Y:S01]  /*0ab0*/  UMOV UR8, UR21 ;  /* 0x0000001500087c82 */ /* 0x000fe20008000000 */
[----:B------:R-:W-:Y:S01]  /*0ac0*/  UMOV UR9, UR27 ;  /* 0x0000001b00097c82 */ /* 0x000fe20008000000 */
[----:B-1----:R-:W-:Y:S09]  /*0ad0*/  @!P0 BRA `(.L_x_6) ;  /* 0x0000009800488947 */ /* 0x002ff20003800000 */
.L_x_62:
[----:B------:R-:W2:Y:S01]  /*0ae0*/  LDCU.U8 UR31, c[0x0][0x614] ;  /* 0x0000c280ff1f77ac */ /* 0x000ea20008000000 */
[----:B------:R3:W-:Y:S01]  /*0af0*/  UTMASTG.4D [UR8], [UR14], desc[URZ] ;  /* 0x0000ff080e0073b5 */ /* 0x0007e20008019000 */
[----:B------:R-:W-:Y:S01]  /*0b00*/  LOP3.LUT R5, R5, 0x1, RZ, 0x3c, !PT ;  /* 0x0000000105057812 */ /* 0x000fe200078e3cff */
[----:B------:R-:W-:Y:S01]  /*0b10*/  UMOV UR4, UR5 ;  /* 0x0000000500047c82 */ /* 0x000fe20008000000 */
[----:B------:R-:W-:Y:S02]  /*0b20*/  UISETP.GE.AND UP0, UPT, UR6, UR28, UPT ;  /* 0x0000001c0600728c */ /* 0x000fe4000bf06270 */
[----:B------:R-:W-:-:S04]  /*0b30*/  UIADD3 UR5, UPT, UPT, UR6, -UR4, URZ ;  /* 0x8000000406057290 */ /* 0x000fc8000fffe0ff */
[----:B--2---:R-:W-:Y:S01]  /*0b40*/  USHF.R.U32.HI UR5, URZ, UR31, UR5 ;  /* 0x0000001fff057299 */ /* 0x004fe20008011605 */
[----:B------:R-:W2:Y:S03]  /*0b50*/  LDCU.U8 UR31, c[0x0][0x615] ;  /* 0x0000c2a0ff1f77ac */ /* 0x000ea60008000000 */
[----:B------:R-:W-:Y:S01]  /*0b60*/  UIADD3 UR4, UPT, UPT, UR4, UR5, URZ ;  /* 0x0000000504047290 */ /* 0x000fe2000fffe0ff */
[----:B---3--:R-:W-:Y:S01]  /*0b70*/  UMOV UR8, UR20 ;  /* 0x0000001400087c82 */ /* 0x008fe20008000000 */
[----:B------:R-:W-:Y:S02]  /*0b80*/  UMOV UR9, UR26 ;  /* 0x0000001a00097c82 */ /* 0x000fe40008000000 */
[----:B------:R3:W-:Y:S02]  /*0b90*/  UTMASTG.4D [UR8], [UR14], desc[URZ] ;  /* 0x0000ff080e0073b5 */ /* 0x0007e40008019000 */
[----:B---3--:R-:W-:Y:S01]  /*0ba0*/  UMOV UR8, UR19 ;  /* 0x0000001300087c82 */ /* 0x008fe20008000000 */
[----:B------:R-:W-:-:S02]  /*0bb0*/  UMOV UR9, UR25 ;  /* 0x0000001900097c82 */ /* 0x000fc40008000000 */
[----:B------:R3:W-:Y:S02]  /*0bc0*/  UTMASTG.4D [UR8], [UR14], desc[URZ] ;  /* 0x0000ff080e0073b5 */ /* 0x0007e40008019000 */
[----:B---3--:R-:W-:Y:S01]  /*0bd0*/  UMOV UR8, UR18 ;  /* 0x0000001200087c82 */ /* 0x008fe20008000000 */
[----:B------:R-:W-:Y:S02]  /*0be0*/  UMOV UR9, UR24 ;  /* 0x0000001800097c82 */ /* 0x000fe40008000000 */
[----:B------:R3:W-:Y:S02]  /*0bf0*/  UTMASTG.4D [UR8], [UR14], desc[URZ] ;  /* 0x0000ff080e0073b5 */ /* 0x0007e40008019000 */
[----:B---3--:R-:W-:Y:S01]  /*0c00*/  UMOV UR8, UR13 ;  /* 0x0000000d00087c82 */ /* 0x008fe20008000000 */
[----:B------:R-:W-:Y:S02]  /*0c10*/  UMOV UR9, UR23 ;  /* 0x0000001700097c82 */ /* 0x000fe40008000000 */
[----:B------:R2:W-:Y:S01]  /*0c20*/  UTMASTG.4D [UR8], [UR14], desc[URZ] ;  /* 0x0000ff080e0073b5 */ /* 0x0005e20008019000 */
[----:B------:R0:W-:Y:S01]  /*0c30*/  UTMACMDFLUSH ;  /* 0x00000000000079b7 */ /* 0x0001e20000000000 */
[----:B------:R-:W-:-:S04]  /*0c40*/  DEPBAR.LE SB0, 0x0 ;  /* 0x000080000000791a */ /* 0x000fc80000000000 */
[----:B--2---:R-:W-:Y:S01]  /*0c50*/  USHF.R.U32.HI UR11, URZ, UR31, UR4 ;  /* 0x0000001fff0b7299 */ /* 0x004fe20008011604 */
[----:B------:R2:W-:Y:S01]  /*0c60*/  SYNCS.ARRIVE.TRANS64.ART0 RZ, [UR7+0xe8], R4 ;  /* 0x0000e804ffff79a7 */ /* 0x0005e20008500007 */
[----:B------:R-:W3:Y:S02]  /*0c70*/  LDCU.U8 UR31, c[0x0][0x620] ;  /* 0x0000c400ff1f77ac */ /* 0x000ee40008000000 */
[----:B-----5:R-:W-:-:S07]  /*0c80*/  UIMAD.WIDE.U32 UR4, UR11, UR17, URZ ;  /* 0x000000110b0472a5 */ /* 0x020fce000f8e00ff */
[----:B------:R-:W-:Y:S02]  /*0c90*/  UMOV UR4, UR5 ;  /* 0x0000000500047c82 */ /* 0x000fe40008000000 */
[----:B------:R-:W-:-:S04]  /*0ca0*/  UIADD3 UR12, UPT, UPT, UR11, -UR4, URZ ;  /* 0x800000040b0c7290 */ /* 0x000fc8000fffe0ff */
[----:B---3--:R-:W-:Y:S01]  /*0cb0*/  USHF.R.U32.HI UR12, URZ, UR31, UR12 ;  /* 0x0000001fff0c7299 */ /* 0x008fe2000801160c */
[----:B------:R-:W3:Y:S03]  /*0cc0*/  LDCU.U8 UR31, c[0x0][0x621] ;  /* 0x0000c420ff1f77ac */ /* 0x000ee60008000000 */
[----:B------:R-:W-:Y:S02]  /*0cd0*/  UIADD3 UR12, UPT, UPT, UR4, UR12, URZ ;  /* 0x0000000c040c7290 */ /* 0x000fe4000fffe0ff */
[----:B------:R-:W-:-:S04]  /*0ce0*/  UIADD3 UR4, UPT, UPT, -UR11, URZ, URZ ;  /* 0x000000ff0b047290 */ /* 0x000fc8000fffe1ff */
[----:B----4-:R-:W-:Y:S02]  /*0cf0*/  UIMAD UR10, UR29, UR4, UR6 ;  /* 0x000000041d0a72a4 */ /* 0x010fe4000f8e0206 */
[----:B---3--:R-:W-:-:S04]  /*0d00*/  USHF.R.U32.HI UR12, URZ, UR31, UR12 ;  /* 0x0000001fff0c7299 */ /* 0x008fc8000801160c */
[----:B------:R-:W-:-:S04]  /*0d10*/  UIADD3 UR5, UPT, UPT, -UR12, URZ, URZ ;  /* 0x000000ff0c057290 */ /* 0x000fc8000fffe1ff */
[----:B------:R-:W-:Y:S01]  /*0d20*/  UIMAD UR11, UR16, UR5, UR11 ;  /* 0x00000005100b72a4 */ /* 0x000fe2000f8e020b */
[----:B--2---:R-:W-:Y:S11]  /*0d30*/  BRA.U !UP0, `(.L_x_7) ;  /* 0xfffffffd08487547 */ /* 0x004ff6000b83ffff */
[----:B------:R-:W-:Y:S05]  /*0d40*/  BRA `(.L_x_5) ;  /* 0x0000003800547947 */ /* 0x000fea0003800000 */
.L_x_123:
[----:B------:R-:W-:-:S08]  /*0d50*/  NOP ;  /* 0x0000000000007918 */ /* 0x000fd00000000000 */
[----:B------:R-:W1:-:S00]  /*0d60*/  USETMAXREG.DEALLOC.CTAPOOL 0x30 ;  /* 0x00000030000079c8 */ /* 0x000e4000080e0500 */
[----:B------:R-:W2:Y:S01]  /*0d70*/  S2UR UR10, SR_CgaCtaId ;  /* 0x00000000000a79c3 */ /* 0x000ea20000008800 */
[----:B------:R-:W-:Y:S01]  /*0d80*/  NOP ;  /* 0x0000000000007918 */ /* 0x000fe20000000000 */
[----:B------:R-:W-:Y:S02]  /*0d90*/  UMOV UR4, 0x40 ;  /* 0x0000004000047882 */ /* 0x000fe40000000000 */
[----:B--2---:R-:W-:-:S09]  /*0da0*/  ULEA UR4, UR10, UR4, 0x18 ;  /* 0x000000040a047291 */ /* 0x004fd2000f8ec0ff */
[----:B-1----:R-:W1:Y:S01]  /*0db0*/  LDS.U8 R3, [UR4] ;  /* 0x00000004ff037984 */ /* 0x002e620008000000 */
[----:B------:R-:W-:Y:S02]  /*0dc0*/  UMOV UR4, 0x400 ;  /* 0x0000040000047882 */ /* 0x000fe40000000000 */
[----:B------:R-:W-:Y:S01]  /*0dd0*/  ULEA UR8, UR10, UR4, 0x18 ;  /* 0x000000040a087291 */ /* 0x000fe2000f8ec0ff */
[----:B-1----:R-:W-:-:S13]  /*0de0*/  ISETP.NE.AND P0, PT, R3, RZ, PT ;  /* 0x000000ff0300720c */ /* 0x002fda0003f05270 */
[----:B------:R-:W-:Y:S05]  /*0df0*/  @P0 BRA `(.L_x_8) ;  /* 0x00000000007c0947 */ /* 0x000fea0003800000 */
[----:B------:R-:W-:-:S13]  /*0e00*/  ELECT P0, URZ, PT ;  /* 0x0000000000ff782f */ /* 0x000fda0003800000 */
[----:B------:R-:W-:Y:S05]  /*0e10*/  @!P0 BRA `(.L_x_9) ;  /* 0x0000000000848947 */ /* 0x000fea0003800000 */
[----:B------:R-:W-:Y:S01]  /*0e20*/  UMOV UR4, 0x10 ;  /* 0x0000001000047882 */ /* 0x000fe20000000000 */
[----:B------:R-:W-:-:S04]  /*0e30*/  IMAD.MOV.U32 R4, RZ, RZ, 0xffff ;  /* 0x0000ffffff047424 */ /* 0x000fc800078e00ff */
[----:B------:R-:W-:Y:S04]  /*0e40*/  DEPBAR.LE SB1, 0x36 ;  /* 0x00009d800000791a */ /* 0x000fe80000000000 */
[----:B------:R-:W1:Y:S02]  /*0e50*/  UTCATOMSWS.FIND_AND_SET.ALIGN UP0, UR4, UR4 ;  /* 0x00000004000475e3 */ /* 0x000e640008000800 */
[----:B-1----:R-:W-:Y:S01]  /*0e60*/  PLOP3.LUT P0, PT, PT, PT, UP0, 0x80, 0x8 ;  /* 0x000000000008781c */ /* 0x002fe20003f0f008 */
[----:B------:R-:W-:-:S03]  /*0e70*/  IMAD.U32 R6, RZ, RZ, UR4 ;  /* 0x00000004ff067e24 */ /* 0x000fc6000f8e00ff */
[----:B------:R-:W-:-:S04]  /*0e80*/  SEL R3, RZ, 0xffffffff, !P0 ;  /* 0xffffffffff037807 */ /* 0x000fc80004000000 */
[----:B------:R-:W-:Y:S01]  /*0e90*/  ISETP.NE.AND P0, PT, R3, RZ, PT ;  /* 0x000000ff0300720c */ /* 0x000fe20003f05270 */
[----:B------:R-:W-:-:S12]  /*0ea0*/  IMAD.MOV.U32 R3, RZ, RZ, 0x1 ;  /* 0x00000001ff037424 */ /* 0x000fd800078e00ff */
[----:B------:R-:W-:Y:S05]  /*0eb0*/  @P0 BRA `(.L_x_10) ;  /* 0x0000000000240947 */ /* 0x000fea0003800000 */
.L_x_11:
[----:B------:R-:W-:Y:S05]  /*0ec0*/  NANOSLEEP 0x64 ;  /* 0x000000640000795d */ /* 0x000fea0003800000 */
[----:B------:R-:W-:-:S05]  /*0ed0*/  UMOV UR4, 0x10 ;  /* 0x0000001000047882 */ /* 0x000fca0000000000 */
[----:B------:R-:W-:Y:S04]  /*0ee0*/  DEPBAR.LE SB1, 0x36 ;  /* 0x00009d800000791a */ /* 0x000fe80000000000 */
[----:B------:R-:W1:Y:S02]  /*0ef0*/  UTCATOMSWS.FIND_AND_SET.ALIGN UP0, UR4, UR4 ;  /* 0x00000004000475e3 */ /* 0x000e640008000800 */
[----:B-1----:R-:W-:Y:S01]  /*0f00*/  PLOP3.LUT P0, PT, PT, PT, UP0, 0x80, 0x8 ;  /* 0x000000000008781c */ /* 0x002fe20003f0f008 */
[----:B------:R-:W-:-:S03]  /*0f10*/  IMAD.U32 R6, RZ, RZ, UR4 ;  /* 0x00000004ff067e24 */ /* 0x000fc6000f8e00ff */
[----:B------:R-:W-:-:S04]  /*0f20*/  SEL R5, RZ, 0xffffffff, !P0 ;  /* 0xffffffffff057807 */ /* 0x000fc80004000000 */
[----:B------:R-:W-:-:S13]  /*0f30*/  ISETP.NE.AND P0, PT, R5, RZ, PT ;  /* 0x000000ff0500720c */ /* 0x000fda0003f05270 */
[----:B------:R-:W-:Y:S05]  /*0f40*/  @!P0 BRA `(.L_x_11) ;  /* 0xfffffffc00dc8947 */ /* 0x000fea000383ffff */
.L_x_10:
[----:B------:R-:W-:Y:S01]  /*0f50*/  VIADD R5, R6, 0x10 ;  /* 0x0000001006057836 */ /* 0x000fe20000000000 */
[----:B------:R-:W-:Y:S01]  /*0f60*/  UMOV UR4, 0x50 ;  /* 0x0000005000047882 */ /* 0x000fe20000000000 */
[----:B------:R-:W-:Y:S01]  /*0f70*/  SHF.L.U32 R4, R4, R6, RZ ;  /* 0x0000000604047219 */ /* 0x000fe200000006ff */
[----:B------:R-:W-:Y:S01]  /*0f80*/  ULEA UR4, UR10, UR4, 0x18 ;  /* 0x000000040a047291 */ /* 0x000fe2000f8ec0ff */
[----:B------:R-:W-:Y:S01]  /*0f90*/  IMAD.SHL.U32 R6, R6, 0x20, RZ ;  /* 0x0000002006067824 */ /* 0x000fe200078e00ff */
[----:B------:R-:W-:-:S04]  /*0fa0*/  SHF.L.U32 R3, R3, R5, RZ ;  /* 0x0000000503037219 */ /* 0x000fc800000006ff */
[----:B------:R-:W-:-:S05]  /*0fb0*/  LOP3.LUT R3, R3, R4, RZ, 0xfc, !PT ;  /* 0x0000000403037212 */ /* 0x000fca00078efcff */
[----:B------:R1:W-:Y:S04]  /*0fc0*/  ATOMS.OR RZ, [UR4], R3 ;  /* 0x00000003ffff798c */ /* 0x0003e8000b000004 */
[----:B------:R1:W-:Y:S01]  /*0fd0*/  STS [UR8+0x118], R6 ;  /* 0x00011806ff007988 */ /* 0x0003e20008000808 */
[----:B------:R-:W-:Y:S05]  /*0fe0*/  BRA `(.L_x_9) ;  /* 0x0000000000107947 */ /* 0x000fea0003800000 */
.L_x_8:
[----:B------:R-:W-:Y:S02]  /*0ff0*/  MOV R3, 0xffffffff ;  /* 0xffffffff00037802 */ /* 0x000fe40000000f00 */
[----:B------:R-:W-:-:S03]  /*1000*/  MOV R4, 0x1030 ;  /* 0x0000103000047802 */ /* 0x000fc60000000f00 */
[----:B------:R1:W-:Y:S04]  /*1010*/  STS [UR8+0x118], R3 ;  /* 0x00011803ff007988 */ /* 0x0003e80008000808 */
[----:B-1----:R-:W-:Y:S05]  /*1020*/  CALL.REL.NOINC `($__internal_1_$__cuda_sm10x_tcgen05_guardrail_trap_phase_invalid_during_alloc) ;  /* 0x0000009c00d87944 */ /* 0x002fea0003c00000 */
.L_x_9:
[----:B------:R-:W-:Y:S05]  /*1030*/  WARPSYNC.ALL ;  /* 0x0000000000007948 */ /* 0x000fea0003800000 */
[----:B------:R-:W-:Y:S01]  /*1040*/  NOP ;  /* 0x0000000000007918 */ /* 0x000fe20000000000 */
[----:B------:R-:W2:Y:S01]  /*1050*/  S2UR UR4, SR_CgaCtaId ;  /* 0x00000000000479c3 */ /* 0x000ea20000008800 */
[----:B------:R-:W-:-:S07]  /*1060*/  UMOV UR5, 0x400 ;  /* 0x0000040000057882 */ /* 0x000fce0000000000 */
[----:B------:R-:W-:Y:S01]  /*1070*/  BAR.SYNC.DEFER_BLOCKING 0x2, 0x120 ;  /* 0x0084800000007b1d */ /* 0x000fe20000010000 */
[----:B------:R-:W-:-:S05]  /*1080*/  R2UR UR12, R2 ;  /* 0x00000000020c72ca */ /* 0x000fca00000e0000 */
[----:B------:R-:W3:Y:S01]  /*1090*/  LDCU UR9, c[0x0][0x38c] ;  /* 0x00007180ff0977ac */ /* 0x000ee20008000800 */
[----:B------:R-:W4:Y:S01]  /*10a0*/  LDCU UR11, c[0x0][0x624] ;  /* 0x0000c480ff0b77ac */ /* 0x000f220008000800 */
[----:B--2---:R-:W-:Y:S02]  /*10b0*/  ULEA UR4, UR4, UR5, 0x18 ;  /* 0x0000000504047291 */ /* 0x004fe4000f8ec0ff */
[----:B---3--:R-:W-:Y:S02]  /*10c0*/  UIADD3 UR7, UPT, UPT, UR9, -0x1, URZ ;  /* 0xffffffff09077890 */ /* 0x008fe4000fffe0ff */
[----:B------:R-:W-:Y:S02]  /*10d0*/  UIADD3 UR5, UPT, UPT, UR4, 0x5800, URZ ;  /* 0x0000580004057890 */ /* 0x000fe4000fffe0ff */
[----:B------:R-:W-:Y:S02]  /*10e0*/  UISETP.GT.AND UP0, UPT, UR9, URZ, UPT ;  /* 0x000000ff0900728c */ /* 0x000fe4000bf04270 */
[----:B------:R-:W-:Y:S01]  /*10f0*/  USHF.R.U32.HI UR5, URZ, 0x4, UR5 ;  /* 0x00000004ff057899 */ /* 0x000fe20008011605 */
[----:B------:R-:W-:Y:S01]  /*1100*/  LDS R15, [UR4+0x118] ;  /* 0x00011804ff0f7984 */ /* 0x000fe20008000800 */
[----:B------:R-:W-:-:S02]  /*1110*/  USHF.R.S32.HI UR6, URZ, 0x1f, UR7 ;  /* 0x0000001fff067899 */ /* 0x000fc40008011407 */
[----:B------:R-:W-:Y:S02]  /*1120*/  ULOP3.LUT UR5, UR5, 0x3fc0, URZ, 0xc0, !UPT ;  /* 0x00003fc005057892 */ /* 0x000fe4000f8ec0ff */
[----:B------:R-:W-:Y:S02]  /*1130*/  ULEA.HI UR6, UR6, UR7, URZ, 0x7 ;  /* 0x0000000706067291 */ /* 0x000fe4000f8f38ff */
[----:B------:R-:W-:Y:S02]  /*1140*/  ULOP3.LUT UR5, UR5, 0x10000, URZ, 0xfc, !UPT ;  /* 0x0001000005057892 */ /* 0x000fe4000f8efcff */
[----:B------:R-:W-:-:S04]  /*1150*/  USHF.R.S32.HI UR21, URZ, 0x7, UR6 ;  /* 0x00000007ff157899 */ /* 0x000fc80008011406 */
[----:B-1----:R-:W-:Y:S01]  /*1160*/  IMAD.U32 R3, RZ, RZ, UR5 ;  /* 0x00000005ff037e24 */ /* 0x002fe2000f8e00ff */
[----:B------:R-:W-:-:S04]  /*1170*/  UIADD3 UR5, UPT, UPT, -UR9, URZ, URZ ;  /* 0x000000ff09057290 */ /* 0x000fc8000fffe1ff */
[----:B------:R-:W-:Y:S01]  /*1180*/  USHF.R.S32.HI UR5, URZ, 0x1f, UR5 ;  /* 0x0000001fff057899 */ /* 0x000fe20008011405 */
[----:B------:R-:W1:Y:S03]  /*1190*/  SHFL.IDX PT, R3, R3, RZ, 0x1f ;  /* 0x00001fff03037589 */ /* 0x000e6600000e0000 */
[----:B------:R-:W-:-:S04]  /*11a0*/  ULEA.HI UR5, UR5, -UR9, URZ, 0x7 ;  /* 0x8000000905057291 */ /* 0x000fc8000f8f38ff */
[----:B------:R-:W-:-:S04]  /*11b0*/  USHF.R.S32.HI UR5, URZ, 0x7, UR5 ;  /* 0x00000007ff057899 */ /* 0x000fc80008011405 */
[----:B------:R-:W-:Y:S02]  /*11c0*/  @!UP0 ULOP3.LUT UR21, URZ, UR5, URZ, 0x33, !UPT ;  /* 0x00000005ff158292 */ /* 0x000fe4000f8e33ff */
[----:B----4-:R-:W-:Y:S01]  /*11d0*/  UISETP.GE.AND UP0, UPT, UR12, UR11, UPT ;  /* 0x0000000b0c00728c */ /* 0x010fe2000bf06270 */
[----:B-1----:R-:W-:-:S08]  /*11e0*/  R2UR UR30, R3 ;  /* 0x00000000031e72ca */ /* 0x002fd000000e0000 */
[----:B------:R-:W-:Y:S07]  /*11f0*/  BRA.U UP0, `(.L_x_12) ;  /* 0x0000001100947547 */ /* 0x000fee000b800000 */
[----:B------:R-:W-:Y:S02]  /*1200*/  R2UR UR33, R2 ;  /* 0x00000000022172ca */ /* 0x000fe400000e0000 */
[----:B------:R-:W-:Y:S01]  /*1210*/  CS2R R12, SRZ ;  /* 0x00000000000c7805 */ /* 0x000fe2000001ff00 */
[----:B------:R-:W-:Y:S01]  /*1220*/  IMAD.MOV.U32 R14, RZ, RZ, RZ ;  /* 0x000000ffff0e7224 */ /* 0x000fe200078e00ff */
[----:B------:R-:W-:Y:S02]  /*1230*/  UIADD3 UR28, UPT, UPT, UR30, 0x100, URZ ;  /* 0x000001001e1c7890 */ /* 0x000fe4000fffe0ff */
[----:B------:R-:W-:Y:S02]  /*1240*/  UIADD3 UR26, UPT, UPT, UR30, 0x200, URZ ;  /* 0x000002001e1a7890 */ /* 0x000fe4000fffe0ff */
[----:B------:R-:W-:Y:S02]  /*1250*/  UIADD3 UR24, UPT, UPT, UR30, 0x300, URZ ;  /* 0x000003001e187890 */ /* 0x000fe4000fffe0ff */
[----:B------:R-:W-:Y:S01]  /*1260*/  UIADD3 UR22, UPT, UPT, UR30, 0x400, URZ ;  /* 0x000004001e167890 */ /* 0x000fe2000fffe0ff */
[----:B------:R-:W1:Y:S01]  /*1270*/  LDCU UR61, c[0x0][0x370] ;  /* 0x00006e00ff3d77ac */ /* 0x000e620008000800 */
[----:B------:R-:W-:Y:S01]  /*1280*/  UMOV UR5, URZ ;  /* 0x000000ff00057c82 */ /* 0x000fe20008000000 */
[----:B------:R-:W-:Y:S01]  /*1290*/  UIADD3 UR63, UPT, UPT, UR4, 0xa0, URZ ;  /* 0x000000a0043f7890 */ /* 0x000fe2000fffe0ff */
[----:B------:R-:W-:Y:S01]  /*12a0*/  UMOV UR58, 0x0 ;  /* 0x00000000003a7882 */ /* 0x000fe20000000000 */
        /* <DEDUP_REMOVED lines=25> */
[----:B------:R-:W-:-:S02]  /*1440*/  UIADD3 UR32, UPT, UPT, UR4, 0xa0, URZ ;  /* 0x000000a004207890 */ /* 0x000fc4000fffe0ff */
        /* <DEDUP_REMOVED lines=14> */
[----:B------:R-:W-:Y:S01]  /*1530*/  UIADD3 UR60, UPT, UPT, UR4, 0xc0, URZ ;  /* 0x000000c0043c7890 */ /* 0x000fe2000fffe0ff */
[----:B------:R-:W-:Y:S01]  /*1540*/  UMOV UR29, 0xc0004010 ;  /* 0xc0004010001d7882 */ /* 0x000fe20000000000 */
[----:B------:R-:W-:Y:S01]  /*1550*/  UMOV UR27, 0xc0004010 ;  /* 0xc0004010001b7882 */ /* 0x000fe20000000000 */
[----:B------:R-:W-:Y:S01]  /*1560*/  UMOV UR25, 0xc0004010 ;  /* 0xc000401000197882 */ /* 0x000fe20000000000 */
[----:B------:R-:W-:Y:S01]  /*1570*/  UMOV UR23, 0xc0004010 ;  /* 0xc000401000177882 */ /* 0x000fe20000000000 */
[----:B------:R-:W-:Y:S01]  /*1580*/  UMOV UR64, 0x0 ;  /* 0x0000000000407882 */ /* 0x000fe20000000000 */
[----:B-1----:R-:W-:-:S06]  /*1590*/  UMOV UR65, 0x8150010 ;  /* 0x0815001000417882 */ /* 0x002fcc0000000000 */
.L_x_24:
[----:B------:R-:W-:Y:S02]  /*15a0*/  SHF.L.U32 R6, R13, 0x1f, RZ ;  /* 0x0000001f0d067819 */ /* 0x000fe400000006ff */
[----:B------:R-:W-:Y:S02]  /*15b0*/  SHF.L.U32 R4, R12, 0x1f, RZ ;  /* 0x0000001f0c047819 */ /* 0x000fe400000006ff */
[----:B------:R-:W1:Y:S02]  /*15c0*/  SYNCS.PHASECHK.TRANS64.TRYWAIT P0, [UR4], R6 ;  /* 0x00000006ff0075a7 */ /* 0x000e640008001104 */
[----:B-123--:R-:W-:Y:S05]  /*15d0*/  @!P0 BRA `(.L_x_13) ;  /* 0x0000008c00a48947 */ /* 0x00efea0003800000 */
.L_x_64:
[----:B------:R-:W-:-:S09]  /*15e0*/  ULEA UR14, UR5, UR4, 0x3 ;  /* 0x00000004050e7291 */ /* 0x000fd2000f8e18ff */
[----:B------:R-:W2:Y:S02]  /*15f0*/  SYNCS.PHASECHK.TRANS64.TRYWAIT P0, [UR14+0x10], R4 ;  /* 0x00001004ff0075a7 */ /* 0x000ea4000800110e */
[----:B--2---:R-:W-:Y:S05]  /*1600*/  @!P0 BRA `(.L_x_14) ;  /* 0x0000008c00b48947 */ /* 0x004fea0003800000 */
.L_x_66:
[----:B------:R-:W-:Y:S01]  /*1610*/  UIMAD UR12, UR5, 0x5000, UR4 ;  /* 0x00005000050c78a4 */ /* 0x000fe2000f8e0204 */
[----:B-1----:R-:W-:Y:S01]  /*1620*/  IMAD.MOV.U32 R3, RZ, RZ, RZ ;  /* 0x000000ffff037224 */ /* 0x002fe200078e00ff */
[----:B------:R-:W-:Y:S01]  /*1630*/  UMOV UR16, 0x0 ;  /* 0x0000000000107882 */ /* 0x000fe20000000000 */
[----:B------:R-:W-:Y:S01]  /*1640*/  UMOV UR17, 0x8200010 ;  /* 0x0820001000117882 */ /* 0x000fe20000000000 */
[----:B------:R-:W-:Y:S02]  /*1650*/  UIADD3 UR12, UPT, UPT, UR12, 0xa800, URZ ;  /* 0x0000a8000c0c7890 */ /* 0x000fe4000fffe0ff */
[C---:B------:R-:W-:Y:S01]  /*1660*/  R2UR UR6, R3.reuse ;  /* 0x00000000030672ca */ /* 0x040fe200000e0000 */
[----:B------:R-:W-:Y:S01]  /*1670*/  UMOV UR13, 0xc0004010 ;  /* 0xc0004010000d7882 */ /* 0x000fe20000000000 */
[----:B------:R-:W-:Y:S01]  /*1680*/  USHF.R.U32.HI UR12, URZ, 0x4, UR12 ;  /* 0x00000004ff0c7899 */ /* 0x000fe2000801160c */
[----:B------:R-:W-:Y:S01]  /*1690*/  R2UR UR15, R3 ;  /* 0x00000000030f72ca */ /* 0x000fe200000e0000 */
[----:B------:R-:W-:Y:S01]  /*16a0*/  UMOV UR18, 0x0 ;  /* 0x0000000000127882 */ /* 0x000fe20000000000 */
[----:B------:R-:W-:Y:S01]  /*16b0*/  UMOV UR19, 0x8200010 ;  /* 0x0820001000137882 */ /* 0x000fe20000000000 */
[----:B------:R-:W-:Y:S01]  /*16c0*/  ULOP3.LUT UR12, UR12, 0x3fc0, URZ, 0xc0, !UPT ;  /* 0x00003fc00c0c7892 */ /* 0x000fe2000f8ec0ff */
[----:B------:R-:W-:Y:S01]  /*16d0*/  UMOV UR9, 0xc0004010 ;  /* 0xc000401000097882 */ /* 0x000fe20000000000 */
[----:B------:R-:W-:-:S02]  /*16e0*/  UIADD3 UR14, UPT, UPT, UR14, 0x58, URZ ;  /* 0x000000580e0e7890 */ /* 0x000fc4000fffe0ff */
[----:B------:R-:W-:Y:S02]  /*16f0*/  ULOP3.LUT UR12, UR12, 0x10000, URZ, 0xfc, !UPT ;  /* 0x000100000c0c7892 */ /* 0x000fe4000f8efcff */
[----:B------:R-:W-:Y:S02]  /*1700*/  UIADD3 UR5, UPT, UPT, UR5, 0x1, URZ ;  /* 0x0000000105057890 */ /* 0x000fe4000fffe0ff */
[----:B------:R-:W-:Y:S02]  /*1710*/  UIADD3 UR8, UPT, UPT, UR12, 0x100, URZ ;  /* 0x000001000c087890 */ /* 0x000fe4000fffe0ff */
[----:B------:R-:W-:Y:S01]  /*1720*/  UIADD3 UR10, UPT, UPT, UR12, 0x200, URZ ;  /* 0x000002000c0a7890 */ /* 0x000fe2000fffe0ff */
[----:B------:R-:W-:Y:S02]  /*1730*/  UMOV UR11, 0xc0004010 ;  /* 0xc0004010000b7882 */ /* 0x000fe40000000000 */
[----:B------:R1:W-:Y:S01]  /*1740*/  UTCHMMA gdesc[UR30], gdesc[UR12], tmem[UR6], tmem[UR16], idesc[UR17], !UPT ;  /* 0x00ff100c1e0075ea */ /* 0x0003e2000f800006 */
[----:B------:R-:W-:Y:S01]  /*1750*/  UMOV UR7, 0xc0004010 ;  /* 0xc000401000077882 */ /* 0x000fe20000000000 */
[----:B------:R-:W-:Y:S01]  /*1760*/  UISETP.NE.AND UP0, UPT, UR5, 0x9, UPT ;  /* 0x000000090500788c */ /* 0x000fe2000bf05270 */
[C---:B-1----:R-:W-:Y:S01]  /*1770*/  R2UR UR16, R3.reuse ;  /* 0x00000000031072ca */ /* 0x042fe200000e0000 */
[----:B------:R-:W-:Y:S01]  /*1780*/  UIADD3 UR6, UPT, UPT, UR12, 0x300, URZ ;  /* 0x000003000c067890 */ /* 0x000fe2000fffe0ff */
[----:B------:R-:W-:-:S11]  /*1790*/  R2UR UR13, R3 ;  /* 0x00000000030d72ca */ /* 0x000fd600000e0000 */
[----:B------:R1:W-:Y:S01]  /*17a0*/  UTCHMMA gdesc[UR28], gdesc[UR8], tmem[UR16], tmem[UR18], idesc[UR19], UPT ;  /* 0x00ff12081c0075ea */ /* 0x0003e2000b800010 */
[----:B------:R-:W-:Y:S01]  /*17b0*/  UTCHMMA gdesc[UR26], gdesc[UR10], tmem[UR15], tmem[UR18], idesc[UR19], UPT ;  /* 0x00ff120a1a0075ea */ /* 0x000fe2000b80000f */
[----:B------:R2:W-:Y:S01]  /*17c0*/  UTCHMMA gdesc[UR24], gdesc[UR6], tmem[UR13], tmem[UR18], idesc[UR19], UPT ;  /* 0x00ff1206180075ea */ /* 0x0005e2000b80000d */
[----:B-1----:R-:W-:Y:S01]  /*17d0*/  UIADD3 UR8, UPT, UPT, UR12, 0x400, URZ ;  /* 0x000004000c087890 */ /* 0x002fe2000fffe0ff */
[----:B------:R-:W-:Y:S01]  /*17e0*/  R2UR UR12, R3 ;  /* 0x00000000030c72ca */ /* 0x000fe200000e0000 */
[----:B--2---:R-:W-:-:S06]  /*17f0*/  USEL UR6, URZ, 0x1, UP0 ;  /* 0x00000001ff067887 */ /* 0x004fcc0008000000 */
[----:B------:R-:W-:Y:S01]  /*1800*/  LOP3.LUT R12, R12, UR6, RZ, 0x3c, !PT ;  /* 0x000000060c0c7c12 */ /* 0x000fe2000f8e3cff */
[----:B------:R-:W-:Y:S02]  /*1810*/  USEL UR6, UR5, URZ, UP0 ;  /* 0x000000ff05067287 */ /* 0x000fe40008000000 */
[----:B------:R-:W-:Y:S01]  /*1820*/  UISETP.GE.AND UP0, UPT, UR21, 0x1, UPT ;  /* 0x000000011500788c */ /* 0x000fe2000bf06270 */
[----:B------:R-:W-:Y:S02]  /*1830*/  UMOV UR5, URZ ;  /* 0x000000ff00057c82 */ /* 0x000fe40008000000 */
[----:B------:R1:W-:Y:S01]  /*1840*/  UTCHMMA gdesc[UR22], gdesc[UR8], tmem[UR12], tmem[UR18], idesc[UR19], UPT ;  /* 0x00ff1208160075ea */ /* 0x0003e2000b80000c */
[----:B------:R1:W-:Y:S01]  /*1850*/  UTCBAR [UR63], URZ ;  /* 0x000000ff3f0073e9 */ /* 0x0003e200080000ff */
[----:B------:R1:W-:Y:S04]  /*1860*/  UTCBAR [UR14], URZ ;  /* 0x000000ff0e0073e9 */ /* 0x0003e800080000ff */
[----:B------:R-:W-:Y:S05]  /*1870*/  BRA.U !UP0, `(.L_x_15) ;  /* 0x0000000508c07547 */ /* 0x000fea000b800000 */
[----:B------:R-:W-:Y:S02]  /*1880*/  CS2R R6, SRZ ;  /* 0x0000000000067805 */ /* 0x000fe4000001ff00 */
[----:B------:R-:W-:Y:S01]  /*1890*/  CS2R R4, SRZ ;  /* 0x0000000000047805 */ /* 0x000fe2000001ff00 */
[----:B------:R-:W-:Y:S01]  /*18a0*/  IMAD.MOV.U32 R3, RZ, RZ, RZ ;  /* 0x000000ffff037224 */ /* 0x000fe200078e00ff */
[----:B------:R-:W-:Y:S01]  /*18b0*/  UMOV UR5, URZ ;  /* 0x000000ff00057c82 */ /* 0x000fe20008000000 */
[----:B------:R-:W-:-:S05]  /*18c0*/  UMOV UR20, URZ ;  /* 0x000000ff00147c82 */ /* 0x000fca0008000000 */
.L_x_20:
[----:B----4-:R-:W-:Y:S01]  /*18d0*/  ULEA UR16, UR6, UR4, 0x3 ;  /* 0x0000000406107291 */ /* 0x010fe2000f8e18ff */
[----:B-1----:R-:W-:Y:S01]  /*18e0*/  SHF.L.U32 R17, R12, 0x1f, RZ ;  /* 0x0000001f0c117819 */ /* 0x002fe200000006ff */
[----:B------:R-:W-:Y:S01]  /*18f0*/  UISETP.NE.U32.AND UP0, UPT, UR5, URZ, UPT ;  /* 0x000000ff0500728c */ /* 0x000fe2000bf05070 */
[----:B------:R-:W-:Y:S06]  /*1900*/  SHF.L.U32 R11, R14, 0x1f, RZ ;  /* 0x0000001f0e0b7819 */ /* 0x000fec00000006ff */
[----:B------:R-:W2:Y:S02]  /*1910*/  SYNCS.PHASECHK.TRANS64.TRYWAIT P0, [UR16+0x10], R17 ;  /* 0x00001011ff0075a7 */ /* 0x000ea40008001110 */
[----:B--2---:R-:W-:Y:S05]  /*1920*/  @!P0 BRA `(.L_x_16) ;  /* 0x0000008c00088947 */ /* 0x004fea0003800000 */
.L_x_68:
[----:B------:R-:W3:Y:S01]  /*1930*/  SYNCS.PHASECHK.TRANS64.TRYWAIT P0, [UR4+0xa8], R11 ;  /* 0x0000a80bff0075a7 */ /* 0x000ee20008001104 */
[----:B------:R-:W-:Y:S01]  /*1940*/  UIMAD UR5, UR6, 0x5000, UR4 ;  /* 0x00005000060578a4 */ /* 0x000fe2000f8e0204 */
[----:B------:R-:W-:Y:S01]  /*1950*/  HFMA2 R9, -RZ, RZ, 0, 3.814697265625e-06 ;  /* 0x00000040ff097431 */ /* 0x000fe200000001ff */
[----:B--2---:R-:W-:Y:S02]  /*1960*/  MOV R8, 0x100 ;  /* 0x0000010000087802 */ /* 0x004fe40000000f00 */
[----:B------:R-:W-:Y:S04]  /*1970*/  UIADD3 UR5, UPT, UPT, UR5, 0xa800, URZ ;  /* 0x0000a80005057890 */ /* 0x000fe8000fffe0ff */
[----:B------:R-:W-:Y:S04]  /*1980*/  USHF.R.U32.HI UR5, URZ, 0x4, UR5 ;  /* 0x00000004ff057899 */ /* 0x000fe80008011605 */
[----:B------:R-:W-:Y:S04]  /*1990*/  ULOP3.LUT UR5, UR5, 0x3fc0, URZ, 0xc0, !UPT ;  /* 0x00003fc005057892 */ /* 0x000fe8000f8ec0ff */
[----:B------:R-:W-:Y:S01]  /*19a0*/  ULOP3.LUT UR5, UR5, 0x1000000, URZ, 0xfc, !UPT ;  /* 0x0100000005057892 */ /* 0x000fe2000f8efcff */
[----:B---3--:R-:W-:Y:S11]  /*19b0*/  @!P0 BRA `(.L_x_17) ;  /* 0x0000008c00008947 */ /* 0x008ff60003800000 */
.L_x_70:
[----:B------:R-:W-:Y:S01]  /*19c0*/  R2UR UR13, R9 ;  /* 0x00000000090d72ca */ /* 0x000fe200000e0000 */
[----:B-1----:R-:W-:Y:S01]  /*19d0*/  UIADD3 UR8, UPT, UPT, UR5, 0x20, URZ ;  /* 0x0000002005087890 */ /* 0x002fe2000fffe0ff */
[----:B------:R-:W-:Y:S01]  /*19e0*/  R2UR UR14, R8 ;  /* 0x00000000080e72ca */ /* 0x000fe200000e0000 */
[----:B------:R-:W-:Y:S01]  /*19f0*/  IMAD.MOV.U32 R9, RZ, RZ, 0x48 ;  /* 0x00000048ff097424 */ /* 0x000fe200078e00ff */
[----:B------:R-:W-:Y:S01]  /*1a00*/  UMOV UR10, UR5 ;  /* 0x00000005000a7c82 */ /* 0x000fe20008000000 */
[----:B------:R-:W-:Y:S01]  /*1a10*/  IMAD.MOV.U32 R8, RZ, RZ, 0x100 ;  /* 0x00000100ff087424 */ /* 0x000fe200078e00ff */
[----:B------:R-:W-:Y:S01]  /*1a20*/  UMOV UR11, 0xc0004010 ;  /* 0xc0004010000b7882 */ /* 0x000fe20000000000 */
[----:B------:R-:W-:Y:S01]  /*1a30*/  UMOV UR9, 0xc0004010 ;  /* 0xc000401000097882 */ /* 0x000fe20000000000 */
[----:B------:R-:W-:Y:S01]  /*1a40*/  R2UR UR12, R9 ;  /* 0x00000000090c72ca */ /* 0x000fe200000e0000 */
[----:B------:R-:W-:Y:S01]  /*1a50*/  IMAD.MOV.U32 R9, RZ, RZ, 0x50 ;  /* 0x00000050ff097424 */ /* 0x000fe200078e00ff */
[C---:B------:R-:W-:Y:S04]  /*1a60*/  R2UR UR15, R8.reuse ;  /* 0x00000000080f72ca */ /* 0x040fe800000e0000 */
[----:B------:R-:W-:Y:S01]  /*1a70*/  R2UR UR7, R9 ;  /* 0x00000000090772ca */ /* 0x000fe200000e0000 */
[----:B------:R1:W-:Y:S01]  /*1a80*/  UTCHMMA tmem[UR13], gdesc[UR10], tmem[UR14], tmem[UR58], idesc[UR59], UP0 ;  /* 0x00ff3a0a0d0079ea */ /* 0x0003e2000800000e */
[----:B------:R-:W-:Y:S07]  /*1a90*/  IMAD.MOV.U32 R9, RZ, RZ, 0x58 ;  /* 0x00000058ff097424 */ /* 0x000fee00078e00ff */
[----:B------:R3:W-:Y:S01]  /*1aa0*/  UTCHMMA tmem[UR12], gdesc[UR8], tmem[UR15], tmem[UR56], idesc[UR57], UPT ;  /* 0x00ff38080c0079ea */ /* 0x0007e2000b80000f */
[C---:B-1----:R-:W-:Y:S01]  /*1ab0*/  R2UR UR14, R8.reuse ;  /* 0x00000000080e72ca */ /* 0x042fe200000e0000 */
[----:B------:R-:W-:Y:S01]  /*1ac0*/  UIADD3 UR10, UPT, UPT, UR5, 0x40, URZ ;  /* 0x00000040050a7890 */ /* 0x000fe2000fffe0ff */
[----:B------:R-:W-:Y:S01]  /*1ad0*/  R2UR UR13, R9 ;  /* 0x00000000090d72ca */ /* 0x000fe200000e0000 */
[----:B------:R-:W-:Y:S01]  /*1ae0*/  IMAD.MOV.U32 R9, RZ, RZ, 0x60 ;  /* 0x00000060ff097424 */ /* 0x000fe200078e00ff */
[----:B---3--:R-:W-:Y:S04]  /*1af0*/  UIADD3 UR8, UPT, UPT, UR5, 0x60, URZ ;  /* 0x0000006005087890 */ /* 0x008fe8000fffe0ff */
[----:B------:R-:W-:Y:S01]  /*1b00*/  R2UR UR12, R9 ;  /* 0x00000000090c72ca */ /* 0x000fe200000e0000 */
[----:B------:R-:W-:Y:S04]  /*1b10*/  IMAD.MOV.U32 R9, RZ, RZ, 0x68 ;  /* 0x00000068ff097424 */ /* 0x000fe800078e00ff */
[----:B------:R1:W-:Y:S02]  /*1b20*/  UTCHMMA tmem[UR7], gdesc[UR10], tmem[UR14], tmem[UR54], idesc[UR55], UPT ;  /* 0x00ff360a070079ea */ /* 0x0003e4000b80000e */
[----:B------:R3:W-:Y:S01]  /*1b30*/  UTCHMMA tmem[UR13], gdesc[UR8], tmem[UR15], tmem[UR52], idesc[UR53], UPT ;  /* 0x00ff34080d0079ea */ /* 0x0007e2000b80000f */
[----:B-1----:R-:W-:Y:S01]  /*1b40*/  R2UR UR7, R9 ;  /* 0x00000000090772ca */ /* 0x002fe200000e0000 */
[----:B------:R-:W-:Y:S01]  /*1b50*/  UIADD3 UR10, UPT, UPT, UR5, 0x80, URZ ;  /* 0x00000080050a7890 */ /* 0x000fe2000fffe0ff */
[----:B------:R-:W-:Y:S01]  /*1b60*/  IMAD.MOV.U32 R9, RZ, RZ, 0x70 ;  /* 0x00000070ff097424 */ /* 0x000fe200078e00ff */
[----:B---3--:R-:W-:Y:S01]  /*1b70*/  R2UR UR13, R8 ;  /* 0x00000000080d72ca */ /* 0x008fe200000e0000 */
[----:B------:R-:W-:Y:S06]  /*1b80*/  UIADD3 UR8, UPT, UPT, UR5, 0xa0, URZ ;  /* 0x000000a005087890 */ /* 0x000fec000fffe0ff */
[----:B------:R1:W-:Y:S06]  /*1b90*/  UTCHMMA tmem[UR12], gdesc[UR10], tmem[UR14], tmem[UR50], idesc[UR51], UPT ;  /* 0x00ff320a0c0079ea */ /* 0x0003ec000b80000e */
[----:B------:R1:W-:Y:S01]  /*1ba0*/  UTCHMMA tmem[UR7], gdesc[UR8], tmem[UR13], tmem[UR48], idesc[UR49], UPT ;  /* 0x00ff3008070079ea */ /* 0x0003e2000b80000d */
[----:B------:R-:W3:Y:S02]  /*1bb0*/  SYNCS.PHASECHK.TRANS64.TRYWAIT P0, [UR4+0xb0], R11 ;  /* 0x0000b00bff0075a7 */ /* 0x000ee40008001104 */
[----:B-1-3--:R-:W-:Y:S05]  /*1bc0*/  @!P0 BRA `(.L_x_18) ;  /* 0x0000008800988947 */ /* 0x00afea0003800000 */
.L_x_72:
[----:B------:R-:W-:Y:S01]  /*1bd0*/  UIADD3 UR10, UPT, UPT, UR5, 0xc0, URZ ;  /* 0x000000c0050a7890 */ /* 0x000fe2000fffe0ff */
[----:B------:R-:W-:Y:S01]  /*1be0*/  R2UR UR7, R9 ;  /* 0x00000000090772ca */ /* 0x000fe200000e0000 */
[----:B------:R-:W-:Y:S01]  /*1bf0*/  UIADD3 UR6, UPT, UPT, UR6, 0x1, URZ ;  /* 0x0000000106067890 */ /* 0x000fe2000fffe0ff */
[----:B------:R-:W-:Y:S01]  /*1c00*/  R2UR UR14, R8 ;  /* 0x00000000080e72ca */ /* 0x000fe200000e0000 */
[----:B------:R-:W-:Y:S01]  /*1c10*/  UMOV UR11, 0xc0004010 ;  /* 0xc0004010000b7882 */ /* 0x000fe20000000000 */
[----:B------:R-:W-:Y:S01]  /*1c20*/  IMAD.MOV.U32 R9, RZ, RZ, 0x78 ;  /* 0x00000078ff097424 */ /* 0x000fe200078e00ff */
[----:B------:R-:W-:Y:S01]  /*1c30*/  UISETP.NE.AND UP0, UPT, UR6, 0x9, UPT ;  /* 0x000000090600788c */ /* 0x000fe2000bf05270 */
[----:B------:R-:W-:Y:S01]  /*1c40*/  IMAD.MOV.U32 R8, RZ, RZ, 0x100 ;  /* 0x00000100ff087424 */ /* 0x000fe200078e00ff */
[----:B------:R-:W-:Y:S02]  /*1c50*/  UIADD3 UR8, UPT, UPT, UR5, 0xe0, URZ ;  /* 0x000000e005087890 */ /* 0x000fe4000fffe0ff */
[----:B------:R-:W-:Y:S01]  /*1c60*/  USEL UR5, URZ, 0x1, UP0 ;  /* 0x00000001ff057887 */ /* 0x000fe20008000000 */
[----:B------:R-:W-:Y:S01]  /*1c70*/  R2UR UR12, R9 ;  /* 0x00000000090c72ca */ /* 0x000fe200000e0000 */
[----:B------:R-:W-:Y:S01]  /*1c80*/  USEL UR6, UR6, URZ, UP0 ;  /* 0x000000ff06067287 */ /* 0x000fe20008000000 */
[----:B------:R-:W-:Y:S01]  /*1c90*/  R2UR UR13, R8 ;  /* 0x00000000080d72ca */ /* 0x000fe200000e0000 */
[----:B------:R-:W-:Y:S02]  /*1ca0*/  UMOV UR9, 0xc0004010 ;  /* 0xc000401000097882 */ /* 0x000fe40000000000 */
[----:B------:R3:W-:Y:S01]  /*1cb0*/  UTCHMMA tmem[UR7], gdesc[UR10], tmem[UR14], tmem[UR46], idesc[UR47], UPT ;  /* 0x00ff2e0a070079ea */ /* 0x0007e2000b80000e */
[----:B------:R-:W-:Y:S01]  /*1cc0*/  ULEA UR17, UR6, UR4, 0x3 ;  /* 0x0000000406117291 */ /* 0x000fe2000f8e18ff */
[----:B------:R-:W-:Y:S05]  /*1cd0*/  LOP3.LUT R12, R12, UR5, RZ, 0x3c, !PT ;  /* 0x000000050c0c7c12 */ /* 0x000fea000f8e3cff */
[----:B--2---:R-:W-:Y:S03]  /*1ce0*/  IMAD.U32 R11, R12, -0x80000000, RZ ;  /* 0x800000000c0b7824 */ /* 0x004fe600078e00ff */
[----:B------:R2:W-:Y:S01]  /*1cf0*/  UTCHMMA tmem[UR12], gdesc[UR8], tmem[UR13], tmem[UR44], idesc[UR45], UPT ;  /* 0x00ff2c080c0079ea */ /* 0x0005e2000b80000d */
[----:B---3--:R-:W-:Y:S09]  /*1d00*/  UIADD3 UR7, UPT, UPT, UR16, 0x58, URZ ;  /* 0x0000005810077890 */ /* 0x008ff2000fffe0ff */
[----:B------:R2:W-:Y:S01]  /*1d10*/  UTCBAR [UR7], URZ ;  /* 0x000000ff070073e9 */ /* 0x0005e200080000ff */
[----:B------:R-:W3:Y:S02]  /*1d20*/  SYNCS.PHASECHK.TRANS64.TRYWAIT P0, [UR17+0x10], R11 ;  /* 0x0000100bff0075a7 */ /* 0x000ee40008001111 */
[----:B--23--:R-:W-:Y:S05]  /*1d30*/  @!P0 BRA `(.L_x_19) ;  /* 0x00000088005c8947 */ /* 0x00cfea0003800000 */
.L_x_74:
[----:B------:R-:W-:Y:S01]  /*1d40*/  UIMAD UR5, UR6, 0x5000, UR4 ;  /* 0x00005000060578a4 */ /* 0x000fe2000f8e0204 */
[----:B------:R-:W-:Y:S01]  /*1d50*/  R2UR UR7, R7 ;  /* 0x00000000070772ca */ /* 0x000fe200000e0000 */
[----:B------:R-:W-:Y:S01]  /*1d60*/  UIADD3 UR6, UPT, UPT, UR6, 0x1, URZ ;  /* 0x0000000106067890 */ /* 0x000fe2000fffe0ff */
[----:B------:R-:W-:Y:S01]  /*1d70*/  R2UR UR19, R6 ;  /* 0x00000000061372ca */ /* 0x000fe200000e0000 */
[----:B------:R-:W-:Y:S01]  /*1d80*/  UIADD3 UR5, UPT, UPT, UR5, 0xa800, URZ ;  /* 0x0000a80005057890 */ /* 0x000fe2000fffe0ff */
[----:B------:R-:W-:Y:S01]  /*1d90*/  R2UR UR18, R4 ;  /* 0x00000000041272ca */ /* 0x000fe200000e0000 */
[----:B------:R-:W-:Y:S01]  /*1da0*/  UISETP.NE.AND UP0, UPT, UR6, 0x9, UPT ;  /* 0x000000090600788c */ /* 0x000fe2000bf05270 */
[----:B------:R-:W-:Y:S01]  /*1db0*/  R2UR UR16, R3 ;  /* 0x00000000031072ca */ /* 0x000fe200000e0000 */
[----:B------:R-:W-:Y:S01]  /*1dc0*/  USHF.R.U32.HI UR5, URZ, 0x4, UR5 ;  /* 0x00000004ff057899 */ /* 0x000fe20008011605 */
[----:B------:R-:W-:Y:S01]  /*1dd0*/  LOP3.LUT R14, R14, 0x1, RZ, 0x3c, !PT ;  /* 0x000000010e0e7812 */ /* 0x000fe200078e3cff */
[----:B------:R-:W-:Y:S02]  /*1de0*/  UIADD3 UR20, UPT, UPT, UR20, 0x1, URZ ;  /* 0x0000000114147890 */ /* 0x000fe4000fffe0ff */
[----:B------:R-:W-:Y:S02]  /*1df0*/  ULOP3.LUT UR5, UR5, 0x3fc0, URZ, 0xc0, !UPT ;  /* 0x00003fc005057892 */ /* 0x000fe4000f8ec0ff */
[----:B------:R-:W-:Y:S02]  /*1e00*/  USEL UR6, UR6, URZ, UP0 ;  /* 0x000000ff06067287 */ /* 0x000fe40008000000 */
[----:B------:R-:W-:Y:S01]  /*1e10*/  ULOP3.LUT UR8, UR5, 0x10000, URZ, 0xfc, !UPT ;  /* 0x0001000005087892 */ /* 0x000fe2000f8efcff */
[----:B------:R-:W-:Y:S02]  /*1e20*/  UMOV UR9, 0xc0004010 ;  /* 0xc000401000097882 */ /* 0x000fe40000000000 */
[----:B------:R-:W-:Y:S01]  /*1e30*/  R2UR UR5, R5 ;  /* 0x00000000050572ca */ /* 0x000fe200000e0000 */
[----:B------:R-:W-:Y:S02]  /*1e40*/  UIADD3 UR14, UPT, UPT, UR8, 0x100, URZ ;  /* 0x00000100080e7890 */ /* 0x000fe4000fffe0ff */
[----:B------:R-:W-:Y:S02]  /*1e50*/  UIADD3 UR12, UPT, UPT, UR8, 0x200, URZ ;  /* 0x00000200080c7890 */ /* 0x000fe4000fffe0ff */
[----:B------:R-:W-:Y:S01]  /*1e60*/  UIADD3 UR10, UPT, UPT, UR8, 0x300, URZ ;  /* 0x00000300080a7890 */ /* 0x000fe2000fffe0ff */
[----:B------:R2:W-:Y:S01]  /*1e70*/  UTCHMMA gdesc[UR30], gdesc[UR8], tmem[UR7], tmem[UR42], idesc[UR43], !UPT ;  /* 0x00ff2a081e0075ea */ /* 0x0005e2000f800007 */
[----:B------:R-:W-:Y:S01]  /*1e80*/  UMOV UR15, 0xc0004010 ;  /* 0xc0004010000f7882 */ /* 0x000fe20000000000 */
[----:B------:R-:W-:Y:S01]  /*1e90*/  UMOV UR13, 0xc0004010 ;  /* 0xc0004010000d7882 */ /* 0x000fe20000000000 */
[----:B------:R-:W-:Y:S01]  /*1ea0*/  UMOV UR11, 0xc0004010 ;  /* 0xc0004010000b7882 */ /* 0x000fe20000000000 */
[----:B------:R-:W-:Y:S03]  /*1eb0*/  UTCHMMA gdesc[UR28], gdesc[UR14], tmem[UR19], tmem[UR40], idesc[UR41], UPT ;  /* 0x00ff280e1c0075ea */ /* 0x000fe6000b800013 */
[----:B------:R3:W-:Y:S01]  /*1ec0*/  UTCHMMA gdesc[UR26], gdesc[UR12], tmem[UR5], tmem[UR38], idesc[UR39], UPT ;  /* 0x00ff260c1a0075ea */ /* 0x0007e2000b800005 */
[----:B------:R4:W-:Y:S01]  /*1ed0*/  UTCHMMA gdesc[UR24], gdesc[UR10], tmem[UR18], tmem[UR36], idesc[UR37], UPT ;  /* 0x00ff240a180075ea */ /* 0x0009e2000b800012 */
[----:B--2---:R-:W-:Y:S02]  /*1ee0*/  UIADD3 UR8, UPT, UPT, UR8, 0x400, URZ ;  /* 0x0000040008087890 */ /* 0x004fe4000fffe0ff */
[----:B------:R-:W-:Y:S02]  /*1ef0*/  UIADD3 UR7, UPT, UPT, UR17, 0x58, URZ ;  /* 0x0000005811077890 */ /* 0x000fe4000fffe0ff */
[----:B---3--:R-:W-:Y:S02]  /*1f00*/  USEL UR5, URZ, 0x1, UP0 ;  /* 0x00000001ff057887 */ /* 0x008fe40008000000 */
[----:B------:R-:W-:Y:S03]  /*1f10*/  UISETP.NE.AND UP0, UPT, UR20, UR21, UPT ;  /* 0x000000151400728c */ /* 0x000fe6000bf05270 */
[----:B------:R4:W-:Y:S01]  /*1f20*/  UTCHMMA gdesc[UR22], gdesc[UR8], tmem[UR16], tmem[UR34], idesc[UR35], UPT ;  /* 0x00ff2208160075ea */ /* 0x0009e2000b800010 */
[----:B------:R4:W-:Y:S01]  /*1f30*/  UTCBAR [UR32], URZ ;  /* 0x000000ff200073e9 */ /* 0x0009e200080000ff */
[----:B------:R4:W-:Y:S01]  /*1f40*/  UTCBAR [UR7], URZ ;  /* 0x000000ff070073e9 */ /* 0x0009e200080000ff */
[----:B------:R-:W-:Y:S01]  /*1f50*/  LOP3.LUT R12, R12, UR5, RZ, 0x3c, !PT ;  /* 0x000000050c0c7c12 */ /* 0x000fe2000f8e3cff */
[----:B------:R-:W-:Y:S02]  /*1f60*/  UMOV UR5, 0x1 ;  /* 0x0000000100057882 */ /* 0x000fe40000000000 */
[----:B------:R-:W-:Y:S05]  /*1f70*/  BRA.U UP0, `(.L_x_20) ;  /* 0xfffffff900547547 */ /* 0x000fea000b83ffff */
.L_x_15:
[----:B----4-:R-:W-:Y:S01]  /*1f80*/  ULEA UR7, UR6, UR4, 0x3 ;  /* 0x0000000406077291 */ /* 0x010fe2000f8e18ff */
[----:B------:R-:W-:Y:S01]  /*1f90*/  SHF.L.U32 R4, R12, 0x1f, RZ ;  /* 0x0000001f0c047819 */ /* 0x000fe200000006ff */
[----:B------:R2:W-:Y:S01]  /*1fa0*/  UTCBAR [UR62], URZ ;  /* 0x000000ff3e0073e9 */ /* 0x0005e200080000ff */
[----:B------:R-:W-:Y:S01]  /*1fb0*/  UISETP.NE.U32.AND UP0, UPT, UR5, URZ, UPT ;  /* 0x000000ff0500728c */ /* 0x000fe2000bf05070 */
[----:B------:R-:W-:-:S05]  /*1fc0*/  SHF.L.U32 R6, R14, 0x1f, RZ ;  /* 0x0000001f0e067819 */ /* 0x000fca00000006ff */
[----:B------:R-:W3:Y:S02]  /*1fd0*/  SYNCS.PHASECHK.TRANS64.TRYWAIT P0, [UR7+0x10], R4 ;  /* 0x00001004ff0075a7 */ /* 0x000ee40008001107 */
[----:B--23--:R-:W-:Y:S05]  /*1fe0*/  @!P0 BRA `(.L_x_21) ;  /* 0x0000008400cc8947 */ /* 0x00cfea0003800000 */
.L_x_76:
[----:B------:R-:W3:Y:S01]  /*1ff0*/  SYNCS.PHASECHK.TRANS64.TRYWAIT P0, [UR4+0xa8], R6 ;  /* 0x0000a806ff0075a7 */ /* 0x000ee20008001104 */
[----:B------:R-:W-:Y:S01]  /*2000*/  UIMAD UR5, UR6, 0x5000, UR4 ;  /* 0x00005000060578a4 */ /* 0x000fe2000f8e0204 */
[----:B------:R-:W-:Y:S01]  /*2010*/  HFMA2 R4, -RZ, RZ, 0, 3.814697265625e-06 ;  /* 0x00000040ff047431 */ /* 0x000fe200000001ff */
[----:B--2---:R-:W-:Y:S02]  /*2020*/  MOV R3, 0x100 ;  /* 0x0000010000037802 */ /* 0x004fe40000000f00 */
[----:B------:R-:W-:-:S04]  /*2030*/  UIADD3 UR5, UPT, UPT, UR5, 0xa800, URZ ;  /* 0x0000a80005057890 */ /* 0x000fc8000fffe0ff */
[----:B------:R-:W-:-:S04]  /*2040*/  USHF.R.U32.HI UR5, URZ, 0x4, UR5 ;  /* 0x00000004ff057899 */ /* 0x000fc80008011605 */
[----:B------:R-:W-:-:S04]  /*2050*/  ULOP3.LUT UR5, UR5, 0x3fc0, URZ, 0xc0, !UPT ;  /* 0x00003fc005057892 */ /* 0x000fc8000f8ec0ff */
[----:B------:R-:W-:Y:S01]  /*2060*/  ULOP3.LUT UR5, UR5, 0x1000000, URZ, 0xfc, !UPT ;  /* 0x0100000005057892 */ /* 0x000fe2000f8efcff */
[----:B---3--:R-:W-:Y:S11]  /*2070*/  @!P0 BRA `(.L_x_22) ;  /* 0x0000008400c48947 */ /* 0x008ff60003800000 */
.L_x_78:
[----:B-1----:R-:W-:Y:S01]  /*2080*/  R2UR UR14, R4 ;  /* 0x00000000040e72ca */ /* 0x002fe200000e0000 */
[----:B------:R-:W-:Y:S01]  /*2090*/  IMAD.MOV.U32 R4, RZ, RZ, 0x48 ;  /* 0x00000048ff047424 */ /* 0x000fe200078e00ff */
[----:B------:R-:W-:Y:S01]  /*20a0*/  R2UR UR15, R3 ;  /* 0x00000000030f72ca */ /* 0x000fe200000e0000 */
[----:B------:R-:W-:Y:S01]  /*20b0*/  UMOV UR12, 0x0 ;  /* 0x00000000000c7882 */ /* 0x000fe20000000000 */
[----:B------:R-:W-:Y:S01]  /*20c0*/  UMOV UR13, 0x8150010 ;  /* 0x08150010000d7882 */ /* 0x000fe20000000000 */
[----:B------:R-:W-:Y:S01]  /*20d0*/  UMOV UR10, UR5 ;  /* 0x00000005000a7c82 */ /* 0x000fe20008000000 */
[----:B------:R-:W-:Y:S01]  /*20e0*/  UMOV UR11, 0xc0004010 ;  /* 0xc0004010000b7882 */ /* 0x000fe20000000000 */
[----:B------:R-:W-:Y:S01]  /*20f0*/  IMAD.MOV.U32 R3, RZ, RZ, 0x100 ;  /* 0x00000100ff037424 */ /* 0x000fe200078e00ff */
[----:B------:R-:W-:Y:S01]  /*2100*/  UIADD3 UR8, UPT, UPT, UR5, 0x20, URZ ;  /* 0x0000002005087890 */ /* 0x000fe2000fffe0ff */
[----:B------:R-:W-:-:S03]  /*2110*/  UMOV UR9, 0xc0004010 ;  /* 0xc000401000097882 */ /* 0x000fc60000000000 */
[----:B------:R-:W-:-:S03]  /*2120*/  R2UR UR16, R3 ;  /* 0x00000000031072ca */ /* 0x000fc600000e0000 */
[----:B------:R1:W-:Y:S02]  /*2130*/  UTCHMMA tmem[UR14], gdesc[UR10], tmem[UR15], tmem[UR12], idesc[UR13], UP0 ;  /* 0x00ff0c0a0e0079ea */ /* 0x0003e4000800000f */
[----:B-1----:R-:W-:Y:S01]  /*2140*/  R2UR UR13, R4 ;  /* 0x00000000040d72ca */ /* 0x002fe200000e0000 */
[----:B------:R-:W-:Y:S01]  /*2150*/  IMAD.MOV.U32 R4, RZ, RZ, 0x50 ;  /* 0x00000050ff047424 */ /* 0x000fe200078e00ff */
[----:B------:R-:W-:Y:S01]  /*2160*/  R2UR UR15, R3 ;  /* 0x00000000030f72ca */ /* 0x000fe200000e0000 */
[----:B------:R-:W-:-:S03]  /*2170*/  UIADD3 UR10, UPT, UPT, UR5, 0x40, URZ ;  /* 0x00000040050a7890 */ /* 0x000fc6000fffe0ff */
[----:B------:R-:W-:Y:S01]  /*2180*/  R2UR UR12, R4 ;  /* 0x00000000040c72ca */ /* 0x000fe200000e0000 */
[----:B------:R-:W-:-:S05]  /*2190*/  IMAD.MOV.U32 R4, RZ, RZ, 0x58 ;  /* 0x00000058ff047424 */ /* 0x000fca00078e00ff */
[----:B------:R-:W-:Y:S01]  /*21a0*/  R2UR UR14, R4 ;  /* 0x00000000040e72ca */ /* 0x000fe200000e0000 */
[----:B------:R1:W-:Y:S01]  /*21b0*/  UTCHMMA tmem[UR13], gdesc[UR8], tmem[UR16], tmem[UR76], idesc[UR77], UPT ;  /* 0x00ff4c080d0079ea */ /* 0x0003e2000b800010 */
[----:B------:R-:W-:-:S05]  /*21c0*/  IMAD.MOV.U32 R4, RZ, RZ, 0x60 ;  /* 0x00000060ff047424 */ /* 0x000fca00078e00ff */
[----:B------:R3:W-:Y:S01]  /*21d0*/  UTCHMMA tmem[UR12], gdesc[UR10], tmem[UR15], tmem[UR74], idesc[UR75], UPT ;  /* 0x00ff4a0a0c0079ea */ /* 0x0007e2000b80000f */
[----:B-1----:R-:W-:Y:S01]  /*21e0*/  UIADD3 UR8, UPT, UPT, UR5, 0x60, URZ ;  /* 0x0000006005087890 */ /* 0x002fe2000fffe0ff */
[----:B------:R-:W-:Y:S01]  /*21f0*/  R2UR UR13, R4 ;  /* 0x00000000040d72ca */ /* 0x000fe200000e0000 */
[----:B------:R-:W-:Y:S01]  /*2200*/  IMAD.MOV.U32 R4, RZ, RZ, 0x68 ;  /* 0x00000068ff047424 */ /* 0x000fe200078e00ff */
[----:B---3--:R-:W-:-:S04]  /*2210*/  UIADD3 UR10, UPT, UPT, UR5, 0x80, URZ ;  /* 0x00000080050a7890 */ /* 0x008fc8000fffe0ff */
[----:B------:R-:W-:Y:S02]  /*2220*/  R2UR UR12, R4 ;  /* 0x00000000040c72ca */ /* 0x000fe400000e0000 */
[----:B------:R1:W-:Y:S05]  /*2230*/  UTCHMMA tmem[UR14], gdesc[UR8], tmem[UR16], tmem[UR72], idesc[UR73], UPT ;  /* 0x00ff48080e0079ea */ /* 0x0003ea000b800010 */
[----:B------:R3:W-:Y:S01]  /*2240*/  UTCHMMA tmem[UR13], gdesc[UR10], tmem[UR15], tmem[UR70], idesc[UR71], UPT ;  /* 0x00ff460a0d0079ea */ /* 0x0007e2000b80000f */
[----:B-1----:R-:W-:Y:S01]  /*2250*/  R2UR UR14, R3 ;  /* 0x00000000030e72ca */ /* 0x002fe200000e0000 */
[----:B------:R-:W-:-:S12]  /*2260*/  UIADD3 UR8, UPT, UPT, UR5, 0xa0, URZ ;  /* 0x000000a005087890 */ /* 0x000fd8000fffe0ff */
[----:B------:R3:W-:Y:S01]  /*2270*/  UTCHMMA tmem[UR12], gdesc[UR8], tmem[UR14], tmem[UR68], idesc[UR69], UPT ;  /* 0x00ff44080c0079ea */ /* 0x0007e2000b80000e */
[----:B------:R-:W1:Y:S02]  /*2280*/  SYNCS.PHASECHK.TRANS64.TRYWAIT P0, [UR4+0xb0], R6 ;  /* 0x0000b006ff0075a7 */ /* 0x000e640008001104 */
[----:B-1-3--:R-:W-:Y:S05]  /*2290*/  @!P0 BRA `(.L_x_23) ;  /* 0x0000008400588947 */ /* 0x00afea0003800000 */
.L_x_80:
[----:B------:R-:W-:Y:S01]  /*22a0*/  IMAD.MOV.U32 R4, RZ, RZ, 0x70 ;  /* 0x00000070ff047424 */ /* 0x000fe200078e00ff */
[----:B------:R-:W-:Y:S01]  /*22b0*/  UIADD3 UR10, UPT, UPT, UR5, 0xc0, URZ ;  /* 0x000000c0050a7890 */ /* 0x000fe2000fffe0ff */
[----:B-1----:R-:W-:Y:S01]  /*22c0*/  IMAD.MOV.U32 R3, RZ, RZ, 0x100 ;  /* 0x00000100ff037424 */ /* 0x002fe200078e00ff */
[----:B------:R-:W-:Y:S01]  /*22d0*/  UIADD3 UR8, UPT, UPT, UR5, 0xe0, URZ ;  /* 0x000000e005087890 */ /* 0x000fe2000fffe0ff */
[----:B------:R-:W-:Y:S01]  /*22e0*/  LOP3.LUT R13, R13, 0x1, RZ, 0x3c, !PT ;  /* 0x000000010d0d7812 */ /* 0x000fe200078e3cff */
[----:B------:R-:W1:Y:S01]  /*22f0*/  LDCU UR5, c[0x0][0x624] ;  /* 0x0000c480ff0577ac */ /* 0x000e620008000800 */
[----:B------:R-:W-:Y:S01]  /*2300*/  R2UR UR14, R4 ;  /* 0x00000000040e72ca */ /* 0x000fe200000e0000 */
[----:B------:R-:W-:Y:S01]  /*2310*/  IMAD.MOV.U32 R4, RZ, RZ, 0x78 ;  /* 0x00000078ff047424 */ /* 0x000fe200078e00ff */
[C---:B------:R-:W-:Y:S01]  /*2320*/  R2UR UR15, R3.reuse ;  /* 0x00000000030f72ca */ /* 0x040fe200000e0000 */
[----:B------:R-:W-:Y:S01]  /*2330*/  UIADD3 UR7, UPT, UPT, UR7, 0x58, URZ ;  /* 0x0000005807077890 */ /* 0x000fe2000fffe0ff */
[----:B------:R-:W-:Y:S01]  /*2340*/  R2UR UR13, R3 ;  /* 0x00000000030d72ca */ /* 0x000fe200000e0000 */
[----:B------:R-:W-:Y:S01]  /*2350*/  UMOV UR11, 0xc0004010 ;  /* 0xc0004010000b7882 */ /* 0x000fe20000000000 */
[----:B------:R-:W-:Y:S01]  /*2360*/  R2UR UR12, R4 ;  /* 0x00000000040c72ca */ /* 0x000fe200000e0000 */
[----:B------:R-:W-:Y:S01]  /*2370*/  UMOV UR9, 0xc0004010 ;  /* 0xc000401000097882 */ /* 0x000fe20000000000 */
[----:B------:R-:W-:Y:S01]  /*2380*/  UIADD3 UR33, UPT, UPT, UR33, UR61, URZ ;  /* 0x0000003d21217290 */ /* 0x000fe2000fffe0ff */
[----:B------:R-:W-:Y:S01]  /*2390*/  LOP3.LUT R14, R14, 0x1, RZ, 0x3c, !PT ;  /* 0x000000010e0e7812 */ /* 0x000fe200078e3cff */
[----:B------:R-:W-:-:S04]  /*23a0*/  UIADD3 UR6, UPT, UPT, UR6, 0x1, URZ ;  /* 0x0000000106067890 */ /* 0x000fc8000fffe0ff */
[----:B------:R-:W-:Y:S01]  /*23b0*/  UISETP.NE.AND UP1, UPT, UR6, 0x9, UPT ;  /* 0x000000090600788c */ /* 0x000fe2000bf25270 */
[----:B------:R3:W-:Y:S01]  /*23c0*/  UTCHMMA tmem[UR14], gdesc[UR10], tmem[UR15], tmem[UR66], idesc[UR67], UPT ;  /* 0x00ff420a0e0079ea */ /* 0x0007e2000b80000f */
[----:B-1----:R-:W-:-:S03]  /*23d0*/  UISETP.GE.AND UP0, UPT, UR33, UR5, UPT ;  /* 0x000000052100728c */ /* 0x002fc6000bf06270 */
[----:B------:R3:W-:Y:S01]  /*23e0*/  UTCHMMA tmem[UR12], gdesc[UR8], tmem[UR13], tmem[UR64], idesc[UR65], UPT ;  /* 0x00ff40080c0079ea */ /* 0x0007e2000b80000d */
[----:B------:R3:W-:Y:S01]  /*23f0*/  UTCBAR [UR60], URZ ;  /* 0x000000ff3c0073e9 */ /* 0x0007e200080000ff */
[----:B------:R3:W-:Y:S01]  /*2400*/  UTCBAR [UR7], URZ ;  /* 0x000000ff070073e9 */ /* 0x0007e200080000ff */
[----:B------:R-:W-:-:S06]  /*2410*/  USEL UR5, URZ, 0x1, UP1 ;  /* 0x00000001ff057887 */ /* 0x000fcc0008800000 */
[----:B------:R-:W-:Y:S01]  /*2420*/  LOP3.LUT R12, R12, UR5, RZ, 0x3c, !PT ;  /* 0x000000050c0c7c12 */ /* 0x000fe2000f8e3cff */
[----:B------:R-:W-:Y:S01]  /*2430*/  USEL UR5, UR6, URZ, UP1 ;  /* 0x000000ff06057287 */ /* 0x000fe20008800000 */
[----:B------:R-:W-:Y:S11]  /*2440*/  BRA.U !UP0, `(.L_x_24) ;  /* 0xfffffff108547547 */ /* 0x000ff6000b83ffff */
.L_x_12:
[----:B------:R-:W1:Y:S01]  /*2450*/  S2UR UR6, SR_CgaCtaId ;  /* 0x00000000000679c3 */ /* 0x000e620000008800 */
[----:B------:R-:W-:Y:S01]  /*2460*/  ELECT P0, URZ, PT ;  /* 0x0000000000ff782f */ /* 0x000fe20003800000 */
[----:B------:R-:W-:Y:S01]  /*2470*/  IMAD.MOV.U32 R3, RZ, RZ, 0x1 ;  /* 0x00000001ff037424 */ /* 0x000fe200078e00ff */
[----:B------:R-:W-:Y:S01]  /*2480*/  UMOV UR4, 0x40 ;  /* 0x0000004000047882 */ /* 0x000fe20000000000 */
[----:B--2---:R-:W-:Y:S01]  /*2490*/  LOP3.LUT R7, R15, 0xffff, RZ, 0xc0, !PT ;  /* 0x0000ffff0f077812 */ /* 0x004fe200078ec0ff */
[----:B------:R-:W-:-:S03]  /*24a0*/  IMAD.MOV.U32 R5, RZ, RZ, 0xffff ;  /* 0x0000ffffff057424 */ /* 0x000fc600078e00ff */
[----:B------:R-:W-:Y:S01]  /*24b0*/  UVIRTCOUNT.DEALLOC.SMPOOL 0x80 ;  /* 0x000000800000784c */ /* 0x000fe20000000000 */
[----:B------:R-:W-:Y:S01]  /*24c0*/  IMAD.MOV.U32 R4, RZ, RZ, 0x1 ;  /* 0x00000001ff047424 */ /* 0x000fe200078e00ff */
[----:B------:R-:W-:-:S04]  /*24d0*/  SHF.R.U32.HI R7, RZ, 0x5, R7 ;  /* 0x00000005ff077819 */ /* 0x000fc80000011607 */
[----:B------:R-:W-:Y:S01]  /*24e0*/  SHF.L.U32 R5, R5, R7, RZ ;  /* 0x0000000705057219 */ /* 0x000fe200000006ff */
[----:B------:R-:W-:-:S05]  /*24f0*/  VIADD R6, R7, 0x10 ;  /* 0x0000001007067836 */ /* 0x000fca0000000000 */
[----:B------:R-:W-:-:S04]  /*2500*/  SHF.L.U32 R6, R4, R6, RZ ;  /* 0x0000000604067219 */ /* 0x000fc800000006ff */
[----:B------:R-:W-:Y:S01]  /*2510*/  LOP3.LUT R6, R6, R5, RZ, 0xfc, !PT ;  /* 0x0000000506067212 */ /* 0x000fe200078efcff */
[----:B-1----:R-:W-:-:S03]  /*2520*/  ULEA UR4, UR6, UR4, 0x18 ;  /* 0x0000000406047291 */ /* 0x002fc6000f8ec0ff */
[----:B------:R-:W-:-:S06]  /*2530*/  LOP3.LUT R5, R6, 0xffff, RZ, 0xc0, !PT ;  /* 0x0000ffff06057812 */ /* 0x000fcc00078ec0ff */
[----:B------:R-:W-:Y:S01]  /*2540*/  @P0 STS.U8 [UR4], R3 ;  /* 0x00000003ff000988 */ /* 0x000fe20008000004 */
[----:B------:R-:W-:Y:S06]  /*2550*/  BAR.SYNC.DEFER_BLOCKING 0x2, 0x120 ;  /* 0x0084800000007b1d */ /* 0x000fec0000010000 */
[----:B------:R-:W-:Y:S01]  /*2560*/  NOP ;  /* 0x0000000000007918 */ /* 0x000fe20000000000 */
[----:B------:R-:W-:Y:S02]  /*2570*/  UMOV UR4, 0x50 ;  /* 0x0000005000047882 */ /* 0x000fe40000000000 */
[----:B------:R-:W-:-:S09]  /*2580*/  ULEA UR6, UR6, UR4, 0x18 ;  /* 0x0000000406067291 */ /* 0x000fd2000f8ec0ff */
[----:B------:R-:W1:Y:S02]  /*2590*/  LDS R3, [UR6] ;  /* 0x00000006ff037984 */ /* 0x000e640008000800 */
[----:B-1----:R-:W-:-:S04]  /*25a0*/  LOP3.LUT R4, R6, 0xffff, R3, 0x80, !PT ;  /* 0x0000ffff06047812 */ /* 0x002fc800078e8003 */
[----:B------:R-:W-:-:S13]  /*25b0*/  ISETP.NE.AND P0, PT, R4, R5, PT ;  /* 0x000000050400720c */ /* 0x000fda0003f05270 */
[----:B------:R-:W-:Y:S05]  /*25c0*/  @P0 BRA `(.L_x_25) ;  /* 0x0000000000500947 */ /* 0x000fea0003800000 */
[----:B------:R-:W-:Y:S02]  /*25d0*/  SHF.R.U32.HI R3, RZ, 0x10, R3 ;  /* 0x00000010ff037819 */ /* 0x000fe40000011603 */
[----:B------:R-:W-:-:S04]  /*25e0*/  SHF.R.U32.HI R4, RZ, 0x10, R6 ;  /* 0x00000010ff047819 */ /* 0x000fc80000011606 */
[----:B------:R-:W-:-:S04]  /*25f0*/  LOP3.LUT R3, R3, R4, RZ, 0xc0, !PT ;  /* 0x0000000403037212 */ /* 0x000fc800078ec0ff */
[----:B------:R-:W-:-:S13]  /*2600*/  ISETP.NE.AND P0, PT, R3, R4, PT ;  /* 0x000000040300720c */ /* 0x000fda0003f05270 */
[----:B------:R-:W-:Y:S05]  /*2610*/  @P0 BRA `(.L_x_26) ;  /* 0x0000000000300947 */ /* 0x000fea0003800000 */
[----:B------:R-:W-:Y:S01]  /*2620*/  R2UR UR4, R6 ;  /* 0x00000000060472ca */ /* 0x000fe200000e0000 */
[----:B------:R-:W1:-:S12]  /*2630*/  S2R R4, SR_LANEID ;  /* 0x0000000000047919 */ /* 0x000e580000000000 */
[----:B------:R-:W-:-:S03]  /*2640*/  ULOP3.LUT UR5, URZ, UR4, URZ, 0x33, !UPT ;  /* 0x00000004ff057292 */ /* 0x000fc6000f8e33ff */
[----:B------:R-:W-:Y:S02]  /*2650*/  VOTEU.ANY UR4, UPT, PT ;  /* 0x0000000000047886 */ /* 0x000fe400038e0100 */
[----:B------:R-:W-:Y:S01]  /*2660*/  UFLO.U32 UR4, UR4 ;  /* 0x00000004000472bd */ /* 0x000fe200080e0000 */
[----:B------:R-:W-:-:S04]  /*2670*/  IMAD.U32 R3, RZ, RZ, UR5 ;  /* 0x00000005ff037e24 */ /* 0x000fc8000f8e00ff */
[----:B---3--:R-:W2:Y:S02]  /*2680*/  REDUX UR7, R3 ;  /* 0x00000000030773c4 */ /* 0x008ea40000000000 */
[----:B------:R3:W-:Y:S01]  /*2690*/  UTCATOMSWS.AND URZ, UR5 ;  /* 0x0000000500ff79e3 */ /* 0x0007e20008000000 */
[----:B-1----:R-:W-:Y:S01]  /*26a0*/  ISETP.EQ.U32.AND P0, PT, R4, UR4, PT ;  /* 0x0000000404007c0c */ /* 0x002fe2000bf02070 */
[----:B--2---:R-:W-:-:S12]  /*26b0*/  IMAD.U32 R3, RZ, RZ, UR7 ;  /* 0x00000007ff037e24 */ /* 0x004fd8000f8e00ff */
[----:B------:R3:W-:Y:S01]  /*26c0*/  @P0 ATOMS.AND RZ, [UR6], R3 ;  /* 0x00000003ffff098c */ /* 0x0007e2000a800006 */
[----:B------:R-:W-:Y:S05]  /*26d0*/  BRA `(.L_x_27) ;  /* 0x0000000000147947 */ /* 0x000fea0003800000 */
.L_x_26:
[----:B------:R-:W-:Y:S02]  /*26e0*/  MOV R4, 0x2700 ;  /* 0x0000270000047802 */ /* 0x000fe40000000f00 */
[----:B---3--:R-:W-:Y:S05]  /*26f0*/  CALL.REL.NOINC `($__internal_0_$__cuda_sm10x_tcgen05_guardrail_trap_col_being_dealloced_not_returned_by_alloc) ;  /* 0x0000008800187944 */ /* 0x008fea0003c00000 */
[----:B------:R-:W-:Y:S05]  /*2700*/  BRA `(.L_x_27) ;  /* 0x0000000000087947 */ /* 0x000fea0003800000 */
.L_x_25:
[----:B------:R-:W-:Y:S02]  /*2710*/  MOV R4, 0x2730 ;  /* 0x0000273000047802 */ /* 0x000fe40000000f00 */
[----:B---3--:R-:W-:Y:S05]  /*2720*/  CALL.REL.NOINC `($__internal_2_$__cuda_sm10x_tcgen05_guardrail_trap_unallocated_columns_being_dealloced) ;  /* 0x0000008800247944 */ /* 0x008fea0003c00000 */
.L_x_27:
[----:B------:R-:W-:Y:S01]  /*2730*/  NOP ;  /* 0x0000000000007918 */ /* 0x000fe20000000000 */
[----:B------:R-:W-:Y:S05]  /*2740*/  BRA `(.L_x_5) ;  /* 0x0000001c00d47947 */ /* 0x000fea0003800000 */
.L_x_4:
[----:B------:R-:W-:-:S13]  /*2750*/  ISETP.NE.AND P0, PT, R0, 0xe, PT ;  /* 0x0000000e0000780c */ /* 0x000fda0003f05270 */
[----:B------:R-:W-:Y:S05]  /*2760*/  @!P0 BRA `(.L_x_28) ;  /* 0x0000000000148947 */ /* 0x000fea0003800000 */
[----:B------:R-:W-:-:S13]  /*2770*/  ISETP.NE.AND P0, PT, R0, 0xf, PT ;  /* 0x0000000f0000780c */ /* 0x000fda0003f05270 */
[----:B------:R-:W-:Y:S05]  /*2780*/  @P0 BRA `(.L_x_5) ;  /* 0x0000001c00c40947 */ /* 0x000fea0003800000 */
[----:B------:R-:W-:-:S08]  /*2790*/  NOP ;  /* 0x0000000000007918 */ /* 0x000fd00000000000 */
[----:B------:R-:W1:-:S00]  /*27a0*/  USETMAXREG.DEALLOC.CTAPOOL 0x30 ;  /* 0x00000030000079c8 */ /* 0x000e4000080e0500 */
[----:B-1----:R-:W-:Y:S05]  /*27b0*/  BRA `(.L_x_3) ;  /* 0x00000068001c7947 */ /* 0x002fea0003800000 */
.L_x_28:
[----:B------:R-:W-:-:S08]  /*27c0*/  NOP ;  /* 0x0000000000007918 */ /* 0x000fd00000000000 */
[----:B------:R-:W1:-:S00]  /*27d0*/  USETMAXREG.DEALLOC.CTAPOOL 0x30 ;  /* 0x00000030000079c8 */ /* 0x000e4000080e0500 */
[----:B------:R-:W2:Y:S01]  /*27e0*/  LDCU UR4, c[0x0][0x610] ;  /* 0x0000c200ff0477ac */ /* 0x000ea20008000800 */
[----:B-1----:R-:W-:Y:S01]  /*27f0*/  R2UR UR12, R2 ;  /* 0x00000000020c72ca */ /* 0x002fe200000e0000 */
[----:B------:R-:W-:Y:S02]  /*2800*/  HFMA2 R5, -RZ, RZ, 0, 5.9604644775390625e-08 ;  /* 0x00000001ff057431 */ /* 0x000fe400000001ff */
[----:B------:R-:W-:Y:S01]  /*2810*/  IMAD.MOV.U32 R6, RZ, RZ, 0x1 ;  /* 0x00000001ff067424 */ /* 0x000fe200078e00ff */
[----:B------:R-:W1:Y:S01]  /*2820*/  LDCU.U8 UR9, c[0x0][0x614] ;  /* 0x0000c280ff0977ac */ /* 0x000e620008000000 */
[----:B------:R-:W3:Y:S01]  /*2830*/  LDCU.U8 UR6, c[0x0][0x615] ;  /* 0x0000c2a0ff0677ac */ /* 0x000ee20008000000 */
[----:B------:R-:W4:Y:S01]  /*2840*/  LDCU UR7, c[0x0][0x38c] ;  /* 0x00007180ff0777ac */ /* 0x000f220008000800 */
[----:B------:R-:W5:Y:S06]  /*2850*/  LDCU UR8, c[0x0][0x61c] ;  /* 0x0000c380ff0877ac */ /* 0x000f6c0008000800 */
[----:B--2---:R-:W-:Y:S01]  /*2860*/  UIMAD.WIDE.U32 UR4, UR12, UR4, URZ ;  /* 0x000000040c0472a5 */ /* 0x004fe2000f8e00ff */
[----:B------:R-:W2:Y:S03]  /*2870*/  LDCU UR11, c[0x0][0x624] ;  /* 0x0000c480ff0b77ac */ /* 0x000ea60008000800 */
[----:B------:R-:W-:Y:S01]  /*2880*/  UIADD3 UR4, UPT, UPT, UR12, -UR5, URZ ;  /* 0x800000050c047290 */ /* 0x000fe2000fffe0ff */
[----:B------:R-:W2:Y:S03]  /*2890*/  LDCU.U8 UR13, c[0x0][0x620] ;  /* 0x0000c400ff0d77ac */ /* 0x000ea60008000000 */
[----:B-1----:R-:W-:-:S02]  /*28a0*/  USHF.R.U32.HI UR4, URZ, UR9, UR4 ;  /* 0x00000009ff047299 */ /* 0x002fc40008011604 */
[----:B----4-:R-:W-:Y:S02]  /*28b0*/  UIADD3 UR9, UPT, UPT, UR7, -0x1, URZ ;  /* 0xffffffff07097890 */ /* 0x010fe4000fffe0ff */
[----:B------:R-:W-:Y:S02]  /*28c0*/  UIADD3 UR4, UPT, UPT, UR5, UR4, URZ ;  /* 0x0000000405047290 */ /* 0x000fe4000fffe0ff */
[----:B------:R-:W-:Y:S02]  /*28d0*/  UISETP.GT.AND UP1, UPT, UR7, URZ, UPT ;  /* 0x000000ff0700728c */ /* 0x000fe4000bf24270 */
[----:B---3--:R-:W-:Y:S02]  /*28e0*/  USHF.R.U32.HI UR10, URZ, UR6, UR4 ;  /* 0x00000006ff0a7299 */ /* 0x008fe40008011604 */
[----:B------:R-:W-:Y:S02]  /*28f0*/  UIADD3 UR6, UPT, UPT, -UR7, URZ, URZ ;  /* 0x000000ff07067290 */ /* 0x000fe4000fffe1ff */
[----:B-----5:R-:W-:-:S02]  /*2900*/  UIMAD.WIDE.U32 UR4, UR10, UR8, URZ ;  /* 0x000000080a0472a5 */ /* 0x020fc4000f8e00ff */
[----:B------:R-:W-:Y:S02]  /*2910*/  USHF.R.S32.HI UR6, URZ, 0x1f, UR6 ;  /* 0x0000001fff067899 */ /* 0x000fe40008011406 */
[----:B------:R-:W-:Y:S02]  /*2920*/  USHF.R.S32.HI UR8, URZ, 0x1f, UR9 ;  /* 0x0000001fff087899 */ /* 0x000fe40008011409 */
[----:B------:R-:W-:Y:S02]  /*2930*/  ULEA.HI UR7, UR6, -UR7, URZ, 0x7 ;  /* 0x8000000706077291 */ /* 0x000fe4000f8f38ff */
[----:B------:R-:W-:Y:S02]  /*2940*/  ULEA.HI UR8, UR8, UR9, URZ, 0x7 ;  /* 0x0000000908087291 */ /* 0x000fe4000f8f38ff */
[----:B------:R-:W-:Y:S02]  /*2950*/  USHF.R.S32.HI UR4, URZ, 0x7, UR7 ;  /* 0x00000007ff047899 */ /* 0x000fe40008011407 */
[----:B--2---:R-:W-:Y:S01]  /*2960*/  UISETP.GE.AND UP0, UPT, UR12, UR11, UPT ;  /* 0x0000000b0c00728c */ /* 0x004fe2000bf06270 */
[----:B------:R-:W-:Y:S01]  /*2970*/  UMOV UR6, UR5 ;  /* 0x0000000500067c82 */ /* 0x000fe20008000000 */
[----:B------:R-:W-:-:S02]  /*2980*/  ULEA.HI.SX32 UR7, UR8, 0x1, 0x19 ;  /* 0x0000000108077891 */ /* 0x000fc4000f8fcaff */
[----:B------:R-:W-:Y:S02]  /*2990*/  UIADD3 UR4, UPT, UPT, -UR4, URZ, URZ ;  /* 0x000000ff04047290 */ /* 0x000fe4000fffe1ff */
[----:B------:R-:W-:-:S04]  /*29a0*/  UIADD3 UR5, UPT, UPT, UR10, -UR6, URZ ;  /* 0x800000060a057290 */ /* 0x000fc8000fffe0ff */
[----:B------:R-:W-:Y:S01]  /*29b0*/  USHF.R.U32.HI UR5, URZ, UR13, UR5 ;  /* 0x0000000dff057299 */ /* 0x000fe20008011605 */
[----:B------:R-:W-:Y:S02]  /*29c0*/  @!UP1 UMOV UR7, UR4 ;  /* 0x0000000400079c82 */ /* 0x000fe40008000000 */
[----:B------:R-:W-:Y:S01]  /*29d0*/  IMAD.U32 R15, RZ, RZ, UR7 ;  /* 0x00000007ff0f7e24 */ /* 0x000fe2000f8e00ff */
[----:B------:R-:W-:-:S03]  /*29e0*/  UIADD3 UR6, UPT, UPT, UR6, UR5, URZ ;  /* 0x0000000506067290 */ /* 0x000fc6000fffe0ff */
[----:B------:R-:W-:Y:S01]  /*29f0*/  UMOV UR5, URZ ;  /* 0x000000ff00057c82 */ /* 0x000fe20008000000 */
[----:B------:R-:W-:Y:S08]  /*2a00*/  BRA.U UP0, `(.L_x_29) ;  /* 0x0000001900647547 */ /* 0x000ff0000b800000 */
[----:B------:R-:W1:Y:S01]  /*2a10*/  LDCU.U8 UR4, c[0x0][0x621] ;  /* 0x0000c420ff0477ac */ /* 0x000e620008000000 */
[----:B------:R-:W-:Y:S01]  /*2a20*/  R2UR UR9, R15 ;  /* 0x000000000f0972ca */ /* 0x000fe200000e0000 */
[----:B------:R-:W2:Y:S01]  /*2a30*/  S2UR UR7, SR_CgaCtaId ;  /* 0x00000000000779c3 */ /* 0x000ea20000008800 */
[----:B------:R-:W-:Y:S01]  /*2a40*/  R2UR UR11, R2 ;  /* 0x00000000020b72ca */ /* 0x000fe200000e0000 */
[----:B------:R-:W3:Y:S01]  /*2a50*/  LDCU UR8, c[0x0][0x618] ;  /* 0x0000c300ff0877ac */ /* 0x000ee20008000800 */
[----:B------:R-:W-:Y:S01]  /*2a60*/  MOV R5, 0x1 ;  /* 0x0000000100057802 */ /* 0x000fe20000000f00 */
[----:B------:R-:W-:Y:S01]  /*2a70*/  IMAD.MOV.U32 R6, RZ, RZ, 0x1 ;  /* 0x00000001ff067424 */ /* 0x000fe200078e00ff */
[----:B------:R-:W4:Y:S01]  /*2a80*/  LDCU UR5, c[0x0][0x60c] ;  /* 0x0000c180ff0577ac */ /* 0x000f220008000800 */
[----:B------:R-:W5:Y:S01]  /*2a90*/  LDCU UR13, c[0x0][0x370] ;  /* 0x00006e00ff0d77ac */ /* 0x000f620008000800 */
[----:B------:R-:W-:Y:S02]  /*2aa0*/  UIADD3 UR30, UPT, UPT, -UR10, URZ, URZ ;  /* 0x000000ff0a1e7290 */ /* 0x000fe4000fffe1ff */
[----:B-1----:R-:W-:-:S03]  /*2ab0*/  USHF.R.U32.HI UR4, URZ, UR4, UR6 ;  /* 0x00000004ff047299 */ /* 0x002fc60008011606 */
[----:B------:R-:W-:Y:S02]  /*2ac0*/  UIADD3 UR12, UPT, UPT, UR9, -0x1, URZ ;  /* 0xffffffff090c7890 */ /* 0x000fe4000fffe0ff */
[----:B------:R-:W-:Y:S01]  /*2ad0*/  UIADD3 UR9, UPT, UPT, UR9, 0x1fffffe, URZ ;  /* 0x01fffffe09097890 */ /* 0x000fe2000fffe0ff */
[----:B------:R-:W-:Y:S01]  /*2ae0*/  MOV R12, UR4 ;  /* 0x00000004000c7c02 */ /* 0x000fe20008000f00 */
[----:B------:R-:W-:Y:S02]  /*2af0*/  UIADD3 UR4, UPT, UPT, -UR4, URZ, URZ ;  /* 0x000000ff04047290 */ /* 0x000fe4000fffe1ff */
[----:B------:R-:W-:Y:S01]  /*2b00*/  MOV R14, UR12 ;  /* 0x0000000c000e7c02 */ /* 0x000fe20008000f00 */
[----:B----4-:R-:W-:Y:S01]  /*2b10*/  UIMAD UR30, UR5, UR30, UR11 ;  /* 0x0000001e051e72a4 */ /* 0x010fe2000f8e020b */
[----:B------:R-:W-:Y:S01]  /*2b20*/  IMAD.U32 R11, RZ, RZ, UR9 ;  /* 0x00000009ff0b7e24 */ /* 0x000fe2000f8e00ff */
[----:B---3--:R-:W-:Y:S01]  /*2b30*/  UIMAD UR4, UR8, UR4, UR10 ;  /* 0x00000004080472a4 */ /* 0x008fe2000f8e020a */
[----:B-----5:R-:W-:Y:S01]  /*2b40*/  IMAD.U32 R8, RZ, RZ, UR13 ;  /* 0x0000000dff087e24 */ /* 0x020fe2000f8e00ff */
[----:B------:R-:W-:Y:S01]  /*2b50*/  USHF.L.U32 UR5, UR12, 0x7, URZ ;  /* 0x000000070c057899 */ /* 0x000fe200080006ff */
[----:B------:R-:W-:-:S03]  /*2b60*/  UMOV UR9, 0x400 ;  /* 0x0000040000097882 */ /* 0x000fc60000000000 */
[----:B------:R-:W-:Y:S01]  /*2b70*/  MOV R10, UR4 ;  /* 0x00000004000a7c02 */ /* 0x000fe20008000f00 */
[----:B------:R-:W-:Y:S01]  /*2b80*/  UMOV UR4, UR11 ;  /* 0x0000000b00047c82 */ /* 0x000fe20008000000 */
[----:B------:R-:W-:Y:S01]  /*2b90*/  IMAD.U32 R13, RZ, RZ, UR5 ;  /* 0x00000005ff0d7e24 */ /* 0x000fe2000f8e00ff */
[----:B--2---:R-:W-:Y:S01]  /*2ba0*/  ULEA UR9, UR7, UR9, 0x18 ;  /* 0x0000000907097291 */ /* 0x004fe2000f8ec0ff */
[----:B------:R-:W-:Y:S01]  /*2bb0*/  IMAD.U32 R9, RZ, RZ, UR4 ;  /* 0x00000004ff097e24 */ /* 0x000fe2000f8e00ff */
[----:B------:R-:W-:-:S10]  /*2bc0*/  UMOV UR5, URZ ;  /* 0x000000ff00057c82 */ /* 0x000fd40008000000 */
.L_x_37:
[----:B------:R-:W-:Y:S01]  /*2bd0*/  ULEA UR4, UR5, UR9, 0x3 ;  /* 0x0000000905047291 */ /* 0x000fe2000f8e18ff */
[----:B------:R-:W-:Y:S01]  /*2be0*/  IMAD.U32 R16, R5, -0x80000000, RZ ;  /* 0x8000000005107824 */ /* 0x000fe200078e00ff */
[----:B------:R-:W1:Y:S01]  /*2bf0*/  LDCU.64 UR18, c[0x0][0x348] ;  /* 0x00006900ff1277ac */ /* 0x000e620008000a00 */
[----:B------:R-:W-:Y:S02]  /*2c00*/  R2UR UR13, R13 ;  /* 0x000000000d0d72ca */ /* 0x000fe400000e0000 */
[----:B------:R-:W-:Y:S01]  /*2c10*/  R2UR UR11, R10 ;  /* 0x000000000a0b72ca */ /* 0x000fe200000e0000 */
[----:B------:R-:W-:Y:S01]  /*2c20*/  UIMAD UR6, UR5, 0x5000, UR9 ;  /* 0x00005000050678a4 */ /* 0x000fe2000f8e0209 */
[----:B------:R-:W-:Y:S01]  /*2c30*/  R2UR UR7, R12 ;  /* 0x000000000c0772ca */ /* 0x000fe200000e0000 */
[----:B------:R-:W-:Y:S01]  /*2c40*/  UIMAD UR16, UR5, 0x5000, UR9 ;  /* 0x00005000051078a4 */ /* 0x000fe2000f8e0209 */
[----:B------:R-:W2:Y:S01]  /*2c50*/  SYNCS.PHASECHK.TRANS64.TRYWAIT P0, [UR4+0x58], R16 ;  /* 0x00005810ff0075a7 */ /* 0x000ea20008001104 */
[----:B------:R-:W-:-:S02]  /*2c60*/  UIMAD UR32, UR5, 0x5000, UR9 ;  /* 0x00005000052078a4 */ /* 0x000fc4000f8e0209 */
[----:B------:R-:W-:Y:S02]  /*2c70*/  UIMAD UR24, UR5, 0x5000, UR9 ;  /* 0x00005000051878a4 */ /* 0x000fe4000f8e0209 */
[----:B------:R-:W-:Y:S02]  /*2c80*/  UIMAD UR8, UR5, 0x5000, UR9 ;  /* 0x00005000050878a4 */ /* 0x000fe4000f8e0209 */
[----:B-1----:R-:W-:Y:S01]  /*2c90*/  UMOV UR19, UR13 ;  /* 0x0000000d00137c82 */ /* 0x002fe20008000000 */
[----:B------:R-:W-:Y:S01]  /*2ca0*/  UMOV UR34, 0x20 ;  /* 0x0000002000227882 */ /* 0x000fe20000000000 */
[----:B------:R-:W-:Y:S01]  /*2cb0*/  UMOV UR20, UR11 ;  /* 0x0000000b00147c82 */ /* 0x000fe20008000000 */
[----:B------:R-:W-:Y:S01]  /*2cc0*/  UMOV UR35, UR13 ;  /* 0x0000000d00237c82 */ /* 0x000fe20008000000 */
[----:B------:R-:W-:Y:S02]  /*2cd0*/  UIADD3 UR10, UP4, UPT, UR18, 0x100, URZ ;  /* 0x00000100120a7890 */ /* 0x000fe4000ff9e0ff */
[----:B------:R-:W-:-:S02]  /*2ce0*/  UIADD3 UR12, UP3, UPT, UR18, 0x100, URZ ;  /* 0x00000100120c7890 */ /* 0x000fc4000ff7e0ff */
[----:B------:R-:W-:Y:S02]  /*2cf0*/  UIADD3 UR14, UP2, UPT, UR18, 0x100, URZ ;  /* 0x00000100120e7890 */ /* 0x000fe4000ff5e0ff */
[----:B------:R-:W-:Y:S02]  /*2d00*/  UIADD3 UR22, UP1, UPT, UR18, 0x100, URZ ;  /* 0x0000010012167890 */ /* 0x000fe4000ff3e0ff */
[----:B------:R-:W-:Y:S01]  /*2d10*/  UIADD3 UR23, UP0, UPT, UR18, 0x100, URZ ;  /* 0x0000010012177890 */ /* 0x000fe2000ff1e0ff */
[----:B------:R-:W-:Y:S02]  /*2d20*/  UMOV UR21, UR7 ;  /* 0x0000000700157c82 */ /* 0x000fe40008000000 */
[----:B------:R-:W-:Y:S01]  /*2d30*/  UMOV UR18, 0x10 ;  /* 0x0000001000127882 */ /* 0x000fe20000000000 */
[----:B------:R-:W-:Y:S01]  /*2d40*/  UMOV UR36, UR11 ;  /* 0x0000000b00247c82 */ /* 0x000fe20008000000 */
[----:B------:R-:W-:Y:S01]  /*2d50*/  UMOV UR37, UR7 ;  /* 0x0000000700257c82 */ /* 0x000fe20008000000 */
[----:B------:R-:W-:Y:S01]  /*2d60*/  UMOV UR26, 0x30 ;  /* 0x00000030001a7882 */ /* 0x000fe20000000000 */
[----:B--2---:R-:W-:Y:S05]  /*2d70*/  @!P0 BRA `(.L_x_30) ;  /* 0x0000007800bc8947 */ /* 0x004fea0003800000 */
.L_x_82:
[----:B------:R-:W2:Y:S01]  /*2d80*/  LDCU.64 UR40, c[0x0][0x348] ;  /* 0x00006900ff2877ac */ /* 0x000ea20008000a00 */
[----:B------:R-:W-:Y:S01]  /*2d90*/  R2UR UR51, R13 ;  /* 0x000000000d3372ca */ /* 0x000fe200000e0000 */
[----:B------:R-:W-:Y:S01]  /*2da0*/  IMAD.U32 R16, R6, -0x80000000, RZ ;  /* 0x8000000006107824 */ /* 0x000fe200078e00ff */
[----:B------:R-:W-:Y:S02]  /*2db0*/  R2UR UR52, R10 ;  /* 0x000000000a3472ca */ /* 0x000fe400000e0000 */
[----:B------:R-:W-:Y:S02]  /*2dc0*/  ELECT P0, URZ, PT ;  /* 0x0000000000ff782f */ /* 0x000fe40003800000 */
[----:B------:R-:W-:Y:S01]  /*2dd0*/  R2UR UR53, R12 ;  /* 0x000000000c3572ca */ /* 0x000fe200000e0000 */
[----:B------:R-:W-:Y:S02]  /*2de0*/  UIADD3 UR48, UPT, UPT, UR6, 0xa800, URZ ;  /* 0x0000a80006307890 */ /* 0x000fe4000fffe0ff */
[----:B------:R-:W-:-:S02]  /*2df0*/  UIADD3 UR49, UPT, UPT, UR4, 0x10, URZ ;  /* 0x0000001004317890 */ /* 0x000fc4000fffe0ff */
[----:B------:R-:W-:Y:S02]  /*2e00*/  UIADD3 UR16, UPT, UPT, UR16, 0xb800, URZ ;  /* 0x0000b80010107890 */ /* 0x000fe4000fffe0ff */
[----:B------:R-:W-:Y:S01]  /*2e10*/  UIADD3 UR17, UPT, UPT, UR4, 0x10, URZ ;  /* 0x0000001004117890 */ /* 0x000fe2000fffe0ff */
[----:B------:R-:W-:Y:S01]  /*2e20*/  UMOV UR50, URZ ;  /* 0x000000ff00327c82 */ /* 0x000fe20008000000 */
[----:B------:R-:W-:Y:S01]  /*2e30*/  UMOV UR6, UR12 ;  /* 0x0000000c00067c82 */ /* 0x000fe20008000000 */
[----:B------:R-:W-:Y:S01]  /*2e40*/  UIADD3 UR32, UPT, UPT, UR32, 0xc800, URZ ;  /* 0x0000c80020207890 */ /* 0x000fe2000fffe0ff */
[----:B-1----:R-:W-:Y:S01]  /*2e50*/  @P0 IMAD.MOV.U32 R3, RZ, RZ, 0x5000 ;  /* 0x00005000ff030424 */ /* 0x002fe200078e00ff */
[----:B--2---:R-:W-:Y:S02]  /*2e60*/  UIADD3.X UR11, UPT, UPT, URZ, UR41, URZ, UP4, !UPT ;  /* 0x00000029ff0b7290 */ /* 0x004fe4000a7fe4ff */
[----:B------:R-:W-:Y:S01]  /*2e70*/  UIADD3.X UR7, UPT, UPT, URZ, UR41, URZ, UP3, !UPT ;  /* 0x00000029ff077290 */ /* 0x000fe20009ffe4ff */
[----:B------:R1:W-:Y:S01]  /*2e80*/  @P0 SYNCS.ARRIVE.TRANS64 RZ, [UR4+0x10], R3 ;  /* 0x00001003ffff09a7 */ /* 0x0003e20008000004 */
[----:B------:R-:W-:-:S02]  /*2e90*/  UIADD3.X UR13, UPT, UPT, URZ, UR41, URZ, UP2, !UPT ;  /* 0x00000029ff0d7290 */ /* 0x000fc400097fe4ff */
[----:B------:R-:W-:Y:S02]  /*2ea0*/  UIADD3 UR33, UPT, UPT, UR4, 0x10, URZ ;  /* 0x0000001004217890 */ /* 0x000fe4000fffe0ff */
[----:B------:R-:W-:Y:S01]  /*2eb0*/  UIADD3.X UR15, UPT, UPT, URZ, UR41, URZ, UP1, !UPT ;  /* 0x00000029ff0f7290 */ /* 0x000fe20008ffe4ff */
[----:B------:R2:W-:Y:S01]  /*2ec0*/  UTMALDG.4D [UR48], [UR10], desc[URZ] ;  /* 0x0000ff300a0075b4 */ /* 0x0005e20008019000 */
[----:B------:R-:W-:Y:S02]  /*2ed0*/  UIADD3 UR24, UPT, UPT, UR24, 0xd800, URZ ;  /* 0x0000d80018187890 */ /* 0x000fe4000fffe0ff */
[----:B------:R-:W-:Y:S01]  /*2ee0*/  UIADD3 UR25, UPT, UPT, UR4, 0x10, URZ ;  /* 0x0000001004197890 */ /* 0x000fe2000fffe0ff */
[----:B------:R-:W-:Y:S01]  /*2ef0*/  UMOV UR38, UR52 ;  /* 0x0000003400267c82 */ /* 0x000fe20008000000 */
[----:B------:R-:W-:Y:S01]  /*2f00*/  UMOV UR31, UR53 ;  /* 0x00000035001f7c82 */ /* 0x000fe20008000000 */
[----:B------:R-:W-:Y:S01]  /*2f10*/  UMOV UR12, UR14 ;  /* 0x0000000e000c7c82 */ /* 0x000fe20008000000 */
[----:B------:R3:W-:Y:S01]  /*2f20*/  UTMALDG.4D [UR16], [UR6], desc[URZ] ;  /* 0x0000ff10060075b4 */ /* 0x0007e20008019000 */
[----:B------:R-:W-:Y:S01]  /*2f30*/  UMOV UR27, UR51 ;  /* 0x00000033001b7c82 */ /* 0x000fe20008000000 */
[----:B------:R-:W-:Y:S01]  /*2f40*/  UMOV UR28, UR52 ;  /* 0x00000034001c7c82 */ /* 0x000fe20008000000 */
[----:B------:R-:W-:Y:S01]  /*2f50*/  UMOV UR29, UR53 ;  /* 0x00000035001d7c82 */ /* 0x000fe20008000000 */
[----:B------:R-:W-:Y:S01]  /*2f60*/  UMOV UR14, UR22 ;  /* 0x00000016000e7c82 */ /* 0x000fe20008000000 */
[----:B------:R-:W-:Y:S01]  /*2f70*/  UIADD3 UR4, UP3, UPT, UR40, 0x80, URZ ;  /* 0x0000008028047890 */ /* 0x000fe2000ff7e0ff */
[----:B------:R-:W-:Y:S01]  /*2f80*/  UMOV UR42, 0x10 ;  /* 0x00000010002a7882 */ /* 0x000fe20000000000 */
[----:B------:R-:W-:Y:S01]  /*2f90*/  UTMALDG.4D [UR32], [UR12], desc[URZ] ;  /* 0x0000ff200c0075b4 */ /* 0x000fe20008019000 */
[----:B------:R-:W-:Y:S01]  /*2fa0*/  UMOV UR44, UR38 ;  /* 0x00000026002c7c82 */ /* 0x000fe20008000000 */
[----:B------:R-:W-:Y:S01]  /*2fb0*/  UMOV UR45, UR31 ;  /* 0x0000001f002d7c82 */ /* 0x000fe20008000000 */
[----:B------:R4:W-:Y:S01]  /*2fc0*/  UTMALDG.4D [UR24], [UR14], desc[URZ] ;  /* 0x0000ff180e0075b4 */ /* 0x0009e20008019000 */
[----:B--2---:R-:W-:Y:S01]  /*2fd0*/  UMOV UR10, UR51 ;  /* 0x00000033000a7c82 */ /* 0x004fe20008000000 */
[----:B------:R-:W-:-:S02]  /*2fe0*/  USHF.L.U32 UR11, UR30, 0x7, URZ ;  /* 0x000000071e0b7899 */ /* 0x000fc400080006ff */
[----:B---3--:R-:W-:Y:S02]  /*2ff0*/  UIADD3 UR16, UPT, UPT, UR8, 0xe800, URZ ;  /* 0x0000e80008107890 */ /* 0x008fe4000fffe0ff */
[----:B------:R-:W-:Y:S01]  /*3000*/  UIADD3.X UR7, UPT, UPT, URZ, UR41, URZ, UP0, !UPT ;  /* 0x00000029ff077290 */ /* 0x000fe200087fe4ff */
[----:B------:R-:W-:Y:S01]  /*3010*/  UMOV UR18, 0x40 ;  /* 0x0000004000127882 */ /* 0x000fe20000000000 */
[----:B------:R-:W-:Y:S01]  /*3020*/  UMOV UR19, UR10 ;  /* 0x0000000a00137c82 */ /* 0x000fe20008000000 */
[----:B------:R-:W-:Y:S01]  /*3030*/  UMOV UR20, UR38 ;  /* 0x0000002600147c82 */ /* 0x000fe20008000000 */
[----:B------:R-:W-:Y:S01]  /*3040*/  UMOV UR21, UR31 ;  /* 0x0000001f00157c82 */ /* 0x000fe20008000000 */
[----:B------:R-:W-:Y:S01]  /*3050*/  UMOV UR6, UR23 ;  /* 0x0000001700067c82 */ /* 0x000fe20008000000 */
[----:B------:R-:W-:-:S03]  /*3060*/  UIADD3 UR22, UP0, UPT, UR40, 0x80, URZ ;  /* 0x0000008028167890 */ /* 0x000fc6000ff1e0ff */
[----:B------:R2:W-:Y:S01]  /*3070*/  UTMALDG.4D [UR16], [UR6], desc[URZ] ;  /* 0x0000ff10060075b4 */ /* 0x0005e20008019000 */
[----:B------:R-:W3:Y:S01]  /*3080*/  SYNCS.PHASECHK.TRANS64.TRYWAIT P0, [UR9+0x8], R16 ;  /* 0x00000810ff0075a7 */ /* 0x000ee20008001109 */
[----:B------:R-:W-:Y:S01]  /*3090*/  UIADD3 UR8, UPT, UPT, UR9, 0x5800, URZ ;  /* 0x0000580009087890 */ /* 0x000fe2000fffe0ff */
[----:B------:R-:W-:Y:S01]  /*30a0*/  UMOV UR10, URZ ;  /* 0x000000ff000a7c82 */ /* 0x000fe20008000000 */
[----:B----4-:R-:W-:Y:S01]  /*30b0*/  UIADD3 UR14, UP2, UPT, UR40, 0x80, URZ ;  /* 0x00000080280e7890 */ /* 0x010fe2000ff5e0ff */
[----:B------:R-:W-:Y:S01]  /*30c0*/  UMOV UR12, UR38 ;  /* 0x00000026000c7c82 */ /* 0x000fe20008000000 */
[----:B------:R-:W-:Y:S01]  /*30d0*/  UIADD3 UR32, UPT, UPT, UR9, 0x7800, URZ ;  /* 0x0000780009207890 */ /* 0x000fe2000fffe0ff */
[----:B------:R-:W-:Y:S01]  /*30e0*/  UMOV UR13, UR31 ;  /* 0x0000001f000d7c82 */ /* 0x000fe20008000000 */
[----:B------:R-:W-:Y:S01]  /*30f0*/  UMOV UR41, UR9 ;  /* 0x0000000900297c82 */ /* 0x000fe20008000000 */
[----:B------:R-:W-:Y:S01]  /*3100*/  UMOV UR34, 0x20 ;  /* 0x0000002000227882 */ /* 0x000fe20000000000 */
[----:B--2---:R-:W-:-:S02]  /*3110*/  UIADD3 UR6, UP4, UPT, UR40, 0x80, URZ ;  /* 0x0000008028067890 */ /* 0x004fc4000ff9e0ff */
[----:B------:R-:W-:Y:S02]  /*3120*/  UIADD3 UR20, UP1, UPT, UR40, 0x80, URZ ;  /* 0x0000008028147890 */ /* 0x000fe4000ff3e0ff */
[----:B------:R-:W-:Y:S02]  /*3130*/  UIADD3 UR17, UPT, UPT, UR5, 0x1, URZ ;  /* 0x0000000105117890 */ /* 0x000fe4000fffe0ff */
[----:B------:R-:W-:Y:S01]  /*3140*/  UIADD3 UR40, UPT, UPT, UR9, 0x6800, URZ ;  /* 0x0000680009287890 */ /* 0x000fe2000fffe0ff */
[----:B-1-3--:R-:W-:Y:S11]  /*3150*/  @!P0 BRA `(.L_x_31) ;  /* 0x0000007400e08947 */ /* 0x00aff60003800000 */
.L_x_84:
[----:B------:R-:W2:Y:S01]  /*3160*/  LDCU.64 UR46, c[0x0][0x348] ;  /* 0x00006900ff2e77ac */ /* 0x000ea20008000a00 */
[----:B------:R-:W-:Y:S02]  /*3170*/  R2UR UR31, R10 ;  /* 0x000000000a1f72ca */ /* 0x000fe400000e0000 */
[----:B------:R-:W-:Y:S02]  /*3180*/  R2UR UR30, R12 ;  /* 0x000000000c1e72ca */ /* 0x000fe400000e0000 */
[----:B------:R-:W-:Y:S02]  /*3190*/  ELECT P0, URZ, PT ;  /* 0x0000000000ff782f */ /* 0x000fe40003800000 */
[----:B------:R-:W-:Y:S01]  /*31a0*/  R2UR UR38, R13 ;  /* 0x000000000d2672ca */ /* 0x000fe200000e0000 */
[----:B------:R-:W-:Y:S01]  /*31b0*/  UMOV UR43, UR11 ;  /* 0x0000000b002b7c82 */ /* 0x000fe20008000000 */
[----:B------:R-:W-:Y:S02]  /*31c0*/  UIADD3 UR24, UPT, UPT, UR9, 0x8800, URZ ;  /* 0x0000880009187890 */ /* 0x000fe4000fffe0ff */
[----:B------:R-:W-:Y:S01]  /*31d0*/  UIADD3 UR16, UPT, UPT, UR9, 0x9800, URZ ;  /* 0x0000980009107890 */ /* 0x000fe2000fffe0ff */
[----:B------:R-:W-:Y:S01]  /*31e0*/  UMOV UR33, UR9 ;  /* 0x0000000900217c82 */ /* 0x000fe20008000000 */
[----:B------:R-:W-:Y:S01]  /*31f0*/  UMOV UR35, UR11 ;  /* 0x0000000b00237c82 */ /* 0x000fe20008000000 */
[----:B------:R-:W-:Y:S01]  /*3200*/  UMOV UR26, 0x30 ;  /* 0x00000030001a7882 */ /* 0x000fe20000000000 */
[----:B------:R-:W-:Y:S01]  /*3210*/  UMOV UR36, UR31 ;  /* 0x0000001f00247c82 */ /* 0x000fe20008000000 */
[----:B------:R-:W-:Y:S01]  /*3220*/  UMOV UR25, UR9 ;  /* 0x0000000900197c82 */ /* 0x000fe20008000000 */
[----:B------:R-:W-:Y:S01]  /*3230*/  UMOV UR37, UR30 ;  /* 0x0000001e00257c82 */ /* 0x000fe20008000000 */
[----:B-1----:R-:W-:Y:S01]  /*3240*/  @P0 IMAD.MOV.U32 R3, RZ, RZ, 0x5000 ;  /* 0x00005000ff030424 */ /* 0x002fe200078e00ff */
[----:B--2---:R-:W-:-:S02]  /*3250*/  UIADD3.X UR7, UPT, UPT, URZ, UR47, URZ, UP4, !UPT ;  /* 0x0000002fff077290 */ /* 0x004fc4000a7fe4ff */
[----:B------:R-:W-:Y:S01]  /*3260*/  UIADD3.X UR5, UPT, UPT, URZ, UR47, URZ, UP3, !UPT ;  /* 0x0000002fff057290 */ /* 0x000fe20009ffe4ff */
[----:B------:R1:W-:Y:S01]  /*3270*/  @P0 SYNCS.ARRIVE.TRANS64 RZ, [UR9], R3 ;  /* 0x00000003ffff09a7 */ /* 0x0003e20008000009 */
[----:B------:R-:W-:Y:S02]  /*3280*/  UIADD3.X UR21, UPT, UPT, URZ, UR47, URZ, UP1, !UPT ;  /* 0x0000002fff157290 */ /* 0x000fe40008ffe4ff */
[----:B------:R-:W-:Y:S02]  /*3290*/  UISETP.NE.AND UP1, UPT, UR17, 0x9, UPT ;  /* 0x000000091100788c */ /* 0x000fe4000bf25270 */
[----:B------:R-:W-:Y:S01]  /*32a0*/  UIADD3.X UR15, UPT, UPT, URZ, UR47, URZ, UP2, !UPT ;  /* 0x0000002fff0f7290 */ /* 0x000fe200097fe4ff */
[----:B------:R2:W-:Y:S01]  /*32b0*/  UTMALDG.4D [UR8], [UR6], desc[URZ] ;  /* 0x0000ff08060075b4 */ /* 0x0005e20008019000 */
[----:B------:R-:W-:Y:S01]  /*32c0*/  UMOV UR28, UR31 ;  /* 0x0000001f001c7c82 */ /* 0x000fe20008000000 */
[----:B------:R-:W-:Y:S01]  /*32d0*/  UMOV UR29, UR30 ;  /* 0x0000001e001d7c82 */ /* 0x000fe20008000000 */
[----:B------:R-:W-:Y:S01]  /*32e0*/  UMOV UR27, UR11 ;  /* 0x0000000b001b7c82 */ /* 0x000fe20008000000 */
[----:B------:R-:W-:Y:S01]  /*32f0*/  UMOV UR18, 0x40 ;  /* 0x0000004000127882 */ /* 0x000fe20000000000 */
[----:B------:R-:W-:Y:S01]  /*3300*/  UMOV UR19, UR11 ;  /* 0x0000000b00137c82 */ /* 0x000fe20008000000 */
[----:B------:R-:W-:Y:S01]  /*3310*/  UIADD3 UR23, UP4, UPT, UR46, 0x180, URZ ;  /* 0x000001802e177890 */ /* 0x000fe2000ff9e0ff */
[----:B------:R3:W-:Y:S01]  /*3320*/  UTMALDG.4D [UR40], [UR4], desc[URZ] ;  /* 0x0000ff28040075b4 */ /* 0x0007e20008019000 */
[----:B------:R4:W-:Y:S01]  /*3330*/  UTMALDG.4D [UR32], [UR14], desc[URZ] ;  /* 0x0000ff200e0075b4 */ /* 0x0009e20008019000 */
[----:B------:R5:W-:Y:S01]  /*3340*/  UTMALDG.4D [UR24], [UR20], desc[URZ] ;  /* 0x0000ff18140075b4 */ /* 0x000be20008019000 */
[----:B--2---:R-:W-:-:S02]  /*3350*/  USEL UR6, UR17, URZ, UP1 ;  /* 0x000000ff11067287 */ /* 0x004fc40008800000 */
[----:B------:R-:W-:Y:S01]  /*3360*/  UIADD3.X UR13, UPT, UPT, URZ, UR47, URZ, UP0, !UPT ;  /* 0x0000002fff0d7290 */ /* 0x000fe200087fe4ff */
[----:B------:R-:W-:Y:S01]  /*3370*/  UMOV UR17, UR9 ;  /* 0x0000000900117c82 */ /* 0x000fe20008000000 */
[----:B------:R-:W-:Y:S01]  /*3380*/  UMOV UR12, UR22 ;  /* 0x00000016000c7c82 */ /* 0x000fe20008000000 */
[----:B------:R-:W-:Y:S02]  /*3390*/  UIADD3 UR10, UP3, UPT, UR46, 0x180, URZ ;  /* 0x000001802e0a7890 */ /* 0x000fe4000ff7e0ff */
[----:B---3--:R-:W-:Y:S02]  /*33a0*/  USEL UR5, URZ, 0x1, UP1 ;  /* 0x00000001ff057887 */ /* 0x008fe40008800000 */
[----:B------:R-:W-:Y:S02]  /*33b0*/  ULEA UR4, UR6, UR9, 0x3 ;  /* 0x0000000906047291 */ /* 0x000fe4000f8e18ff */
[----:B------:R-:W-:Y:S02]  /*33c0*/  UIADD3 UR7, UP0, UPT, UR46, 0x180, URZ ;  /* 0x000001802e077890 */ /* 0x000fe4000ff1e0ff */
[----:B------:R-:W-:Y:S01]  /*33d0*/  LOP3.LUT R5, R5, UR5, RZ, 0x3c, !PT ;  /* 0x0000000505057c12 */ /* 0x000fe2000f8e3cff */
[----:B------:R-:W-:Y:S01]  /*33e0*/  UMOV UR42, URZ ;  /* 0x000000ff002a7c82 */ /* 0x000fe20008000000 */
[----:B----4-:R-:W-:Y:S01]  /*33f0*/  UIADD3 UR14, UP1, UPT, UR46, 0x180, URZ ;  /* 0x000001802e0e7890 */ /* 0x010fe2000ff3e0ff */
[----:B------:R-:W-:-:S02]  /*3400*/  UMOV UR43, UR38 ;  /* 0x00000026002b7c82 */ /* 0x000fc40008000000 */
[----:B------:R-:W-:Y:S01]  /*3410*/  IMAD.U32 R16, R5, -0x80000000, RZ ;  /* 0x8000000005107824 */ /* 0x000fe200078e00ff */
[----:B------:R-:W-:Y:S01]  /*3420*/  UMOV UR44, UR31 ;  /* 0x0000001f002c7c82 */ /* 0x000fe20008000000 */
[----:B------:R-:W-:Y:S01]  /*3430*/  UMOV UR45, UR30 ;  /* 0x0000001e002d7c82 */ /* 0x000fe20008000000 */
[----:B------:R-:W-:Y:S01]  /*3440*/  UMOV UR34, 0x20 ;  /* 0x0000002000227882 */ /* 0x000fe20000000000 */
[----:B------:R-:W-:Y:S01]  /*3450*/  UMOV UR35, UR38 ;  /* 0x0000002600237c82 */ /* 0x000fe20008000000 */
[----:B-----5:R-:W-:Y:S01]  /*3460*/  UMOV UR20, UR31 ;  /* 0x0000001f00147c82 */ /* 0x020fe20008000000 */
[----:B------:R-:W-:Y:S01]  /*3470*/  UMOV UR21, UR30 ;  /* 0x0000001e00157c82 */ /* 0x000fe20008000000 */
[----:B------:R-:W-:Y:S01]  /*3480*/  UIADD3.X UR22, UPT, UPT, URZ, UR47, URZ, UP4, !UPT ;  /* 0x0000002fff167290 */ /* 0x000fe2000a7fe4ff */
[----:B------:R2:W-:Y:S01]  /*3490*/  UTMALDG.4D [UR16], [UR12], desc[URZ] ;  /* 0x0000ff100c0075b4 */ /* 0x0005e20008019000 */
[----:B------:R-:W3:Y:S01]  /*34a0*/  SYNCS.PHASECHK.TRANS64.TRYWAIT P0, [UR4+0x58], R16 ;  /* 0x00005810ff0075a7 */ /* 0x000ee20008001104 */
[----:B------:R-:W-:Y:S01]  /*34b0*/  UMOV UR27, UR38 ;  /* 0x00000026001b7c82 */ /* 0x000fe20008000000 */
[----:B--2---:R-:W-:Y:S01]  /*34c0*/  UIADD3 UR12, UP2, UPT, UR46, 0x180, URZ ;  /* 0x000001802e0c7890 */ /* 0x004fe2000ff5e0ff */
[----:B------:R-:W-:Y:S01]  /*34d0*/  UMOV UR18, 0x10 ;  /* 0x0000001000127882 */ /* 0x000fe20000000000 */
[----:B------:R-:W-:Y:S01]  /*34e0*/  UMOV UR19, UR38 ;  /* 0x0000002600137c82 */ /* 0x000fe20008000000 */
[----:B-1-3--:R-:W-:Y:S09]  /*34f0*/  @!P0 BRA `(.L_x_32) ;  /* 0x0000007400148947 */ /* 0x00aff20003800000 */
.L_x_86:
[----:B------:R-:W2:Y:S01]  /*3500*/  LDCU.64 UR30, c[0x0][0x348] ;  /* 0x00006900ff1e77ac */ /* 0x000ea20008000a00 */
[----:B------:R-:W-:Y:S02]  /*3510*/  R2UR UR8, R15 ;  /* 0x000000000f0872ca */ /* 0x000fe400000e0000 */
[----:B------:R-:W-:Y:S02]  /*3520*/  LOP3.LUT R6, R6, 0x1, RZ, 0x3c, !PT ;  /* 0x0000000106067812 */ /* 0x000fe400078e3cff */
[----:B------:R-:W-:Y:S01]  /*3530*/  ELECT P0, URZ, PT ;  /* 0x0000000000ff782f */ /* 0x000fe20003800000 */
[----:B------:R-:W-:Y:S02]  /*3540*/  ULOP3.LUT UR23, UR23, UR22, URZ, 0x3c, !UPT ;  /* 0x0000001617177292 */ /* 0x000fe4000f8e3cff */
[----:B------:R-:W-:Y:S02]  /*3550*/  UIMAD UR40, UR6, 0x5000, UR9 ;  /* 0x00005000062878a4 */ /* 0x000fe4000f8e0209 */
[----:B------:R-:W-:-:S02]  /*3560*/  ULOP3.LUT UR22, UR23, UR22, URZ, 0x3c, !UPT ;  /* 0x0000001617167292 */ /* 0x000fc4000f8e3cff */
[----:B------:R-:W-:Y:S02]  /*3570*/  UIMAD UR16, UR6, 0x5000, UR9 ;  /* 0x00005000061078a4 */ /* 0x000fe4000f8e0209 */
[----:B------:R-:W-:Y:S02]  /*3580*/  UIADD3 UR40, UPT, UPT, UR40, 0xa800, URZ ;  /* 0x0000a80028287890 */ /* 0x000fe4000fffe0ff */
[----:B------:R-:W-:Y:S02]  /*3590*/  UIADD3 UR41, UPT, UPT, UR4, 0x10, URZ ;  /* 0x0000001004297890 */ /* 0x000fe4000fffe0ff */
[----:B-1----:R-:W-:Y:S01]  /*35a0*/  @P0 IMAD.MOV.U32 R3, RZ, RZ, 0x5000 ;  /* 0x00005000ff030424 */ /* 0x002fe200078e00ff */
[----:B------:R-:W-:Y:S02]  /*35b0*/  ULOP3.LUT UR23, UR23, UR22, URZ, 0x3c, !UPT ;  /* 0x0000001617177292 */ /* 0x000fe4000f8e3cff */
[----:B--2---:R-:W-:Y:S01]  /*35c0*/  UIADD3.X UR11, UPT, UPT, URZ, UR31, URZ, UP3, !UPT ;  /* 0x0000001fff0b7290 */ /* 0x004fe20009ffe4ff */
[----:B------:R1:W-:Y:S01]  /*35d0*/  @P0 SYNCS.ARRIVE.TRANS64 RZ, [UR4+0x10], R3 ;  /* 0x00001003ffff09a7 */ /* 0x0003e20008000004 */
[----:B------:R-:W-:-:S02]  /*35e0*/  UIADD3 UR16, UPT, UPT, UR16, 0xb800, URZ ;  /* 0x0000b80010107890 */ /* 0x000fc4000fffe0ff */
[----:B------:R-:W-:Y:S02]  /*35f0*/  UIADD3 UR17, UPT, UPT, UR4, 0x10, URZ ;  /* 0x0000001004117890 */ /* 0x000fe4000fffe0ff */
[----:B------:R-:W-:Y:S01]  /*3600*/  UIMAD UR32, UR6, 0x5000, UR9 ;  /* 0x00005000062078a4 */ /* 0x000fe2000f8e0209 */
[----:B------:R-:W-:Y:S01]  /*3610*/  UTMALDG.4D [UR40], [UR22], desc[URZ] ;  /* 0x0000ff28160075b4 */ /* 0x000fe20008019000 */
[----:B------:R-:W-:Y:S02]  /*3620*/  UIMAD UR24, UR6, 0x5000, UR9 ;  /* 0x00005000061878a4 */ /* 0x000fe4000f8e0209 */
[----:B------:R-:W-:Y:S02]  /*3630*/  UIMAD UR5, UR6, 0x5000, UR9 ;  /* 0x00005000060578a4 */ /* 0x000fe4000f8e0209 */
[----:B------:R-:W-:Y:S02]  /*3640*/  UIADD3.X UR13, UPT, UPT, URZ, UR31, URZ, UP2, !UPT ;  /* 0x0000001fff0d7290 */ /* 0x000fe400097fe4ff */
[----:B------:R-:W-:Y:S01]  /*3650*/  UIADD3 UR32, UPT, UPT, UR32, 0xc800, URZ ;  /* 0x0000c80020207890 */ /* 0x000fe2000fffe0ff */
[----:B------:R2:W-:Y:S01]  /*3660*/  UTMALDG.4D [UR16], [UR10], desc[URZ] ;  /* 0x0000ff100a0075b4 */ /* 0x0005e20008019000 */
[----:B------:R-:W-:-:S02]  /*3670*/  UIADD3 UR33, UPT, UPT, UR4, 0x10, URZ ;  /* 0x0000001004217890 */ /* 0x000fc4000fffe0ff */
[----:B------:R-:W-:Y:S02]  /*3680*/  UIADD3.X UR15, UPT, UPT, URZ, UR31, URZ, UP1, !UPT ;  /* 0x0000001fff0f7290 */ /* 0x000fe40008ffe4ff */
[----:B------:R-:W-:Y:S02]  /*3690*/  UIADD3 UR24, UPT, UPT, UR24, 0xd800, URZ ;  /* 0x0000d80018187890 */ /* 0x000fe4000fffe0ff */
[----:B------:R-:W-:-:S03]  /*36a0*/  UIADD3 UR25, UPT, UPT, UR4, 0x10, URZ ;  /* 0x0000001004197890 */ /* 0x000fc6000fffe0ff */
[----:B------:R-:W-:Y:S01]  /*36b0*/  UTMALDG.4D [UR32], [UR12], desc[URZ] ;  /* 0x0000ff200c0075b4 */ /* 0x000fe20008019000 */
[----:B------:R-:W-:-:S05]  /*36c0*/  UMOV UR4, UR7 ;  /* 0x0000000700047c82 */ /* 0x000fca0008000000 */
[----:B------:R-:W-:Y:S01]  /*36d0*/  UTMALDG.4D [UR24], [UR14], desc[URZ] ;  /* 0x0000ff180e0075b4 */ /* 0x000fe20008019000 */
[----:B--2---:R-:W-:Y:S01]  /*36e0*/  R2UR UR19, R13 ;  /* 0x000000000d1372ca */ /* 0x004fe200000e0000 */
[----:B------:R-:W-:Y:S01]  /*36f0*/  UIADD3 UR16, UPT, UPT, UR5, 0xe800, URZ ;  /* 0x0000e80005107890 */ /* 0x000fe2000fffe0ff */
[----:B------:R-:W-:Y:S01]  /*3700*/  R2UR UR20, R10 ;  /* 0x000000000a1472ca */ /* 0x000fe200000e0000 */
[----:B------:R-:W-:Y:S01]  /*3710*/  UIADD3.X UR5, UPT, UPT, URZ, UR31, URZ, UP0, !UPT ;  /* 0x0000001fff057290 */ /* 0x000fe200087fe4ff */
[----:B------:R-:W-:Y:S01]  /*3720*/  R2UR UR21, R12 ;  /* 0x000000000c1572ca */ /* 0x000fe200000e0000 */
[----:B------:R-:W-:-:S12]  /*3730*/  UMOV UR18, 0x40 ;  /* 0x0000004000127882 */ /* 0x000fd80000000000 */
[----:B------:R2:W-:Y:S02]  /*3740*/  UTMALDG.4D [UR16], [UR4], desc[URZ] ;  /* 0x0000ff10040075b4 */ /* 0x0005e40008019000 */
[----:B--2---:R-:W-:-:S04]  /*3750*/  UIADD3 UR5, UPT, UPT, UR6, 0x1, URZ ;  /* 0x0000000106057890 */ /* 0x004fc8000fffe0ff */
[----:B------:R-:W-:-:S04]  /*3760*/  UISETP.NE.AND UP0, UPT, UR5, 0x9, UPT ;  /* 0x000000090500788c */ /* 0x000fc8000bf05270 */
[----:B------:R-:W-:Y:S02]  /*3770*/  USEL UR5, UR5, URZ, UP0 ;  /* 0x000000ff05057287 */ /* 0x000fe40008000000 */
[----:B------:R-:W-:Y:S02]  /*3780*/  USEL UR4, URZ, 0x1, UP0 ;  /* 0x00000001ff047887 */ /* 0x000fe40008000000 */
[----:B------:R-:W-:-:S04]  /*3790*/  UISETP.GE.AND UP0, UPT, UR8, 0x2, UPT ;  /* 0x000000020800788c */ /* 0x000fc8000bf06270 */
[----:B------:R-:W-:-:S05]  /*37a0*/  LOP3.LUT R5, R5, UR4, RZ, 0x3c, !PT ;  /* 0x0000000405057c12 */ /* 0x000fca000f8e3cff */
[----:B-1----:R-:W-:Y:S05]  /*37b0*/  BRA.U !UP0, `(.L_x_33) ;  /* 0x0000000908787547 */ /* 0x002fea000b800000 */
[----:B------:R-:W1:Y:S01]  /*37c0*/  LDCU.64 UR6, c[0x0][0x348] ;  /* 0x00006900ff0677ac */ /* 0x000e620008000a00 */
[----:B------:R-:W-:Y:S01]  /*37d0*/  HFMA2 R3, -RZ, RZ, 0, 32 ;  /* 0x00005000ff037431 */ /* 0x000fe200000001ff */
[----:B------:R-:W-:Y:S01]  /*37e0*/  UMOV UR10, URZ ;  /* 0x000000ff000a7c82 */ /* 0x000fe20008000000 */
[----:B------:R-:W-:Y:S01]  /*37f0*/  UMOV UR74, 0x20 ;  /* 0x00000020004a7882 */ /* 0x000fe20000000000 */
[----:B------:R-:W-:Y:S01]  /*3800*/  UMOV UR66, 0x30 ;  /* 0x0000003000427882 */ /* 0x000fe20000000000 */
[----:B------:R-:W-:Y:S01]  /*3810*/  UMOV UR58, 0x40 ;  /* 0x00000040003a7882 */ /* 0x000fe20000000000 */
[----:B------:R-:W-:Y:S01]  /*3820*/  UMOV UR50, URZ ;  /* 0x000000ff00327c82 */ /* 0x000fe20008000000 */
[----:B------:R-:W-:Y:S01]  /*3830*/  UMOV UR42, 0x10 ;  /* 0x00000010002a7882 */ /* 0x000fe20000000000 */
[----:B------:R-:W-:Y:S01]  /*3840*/  UMOV UR34, 0x20 ;  /* 0x0000002000227882 */ /* 0x000fe20000000000 */
[----:B------:R-:W-:Y:S01]  /*3850*/  UMOV UR26, 0x30 ;  /* 0x00000030001a7882 */ /* 0x000fe20000000000 */
[----:B------:R-:W-:Y:S01]  /*3860*/  UMOV UR18, 0x40 ;  /* 0x0000004000127882 */ /* 0x000fe20000000000 */
[----:B-1----:R-:W-:-:S02]  /*3870*/  UIADD3 UR12, UP2, UPT, UR6, 0x100, URZ ;  /* 0x00000100060c7890 */ /* 0x002fc4000ff5e0ff */
[----:B------:R-:W-:Y:S02]  /*3880*/  UIADD3 UR70, UP1, UPT, UR6, 0x100, URZ ;  /* 0x0000010006467890 */ /* 0x000fe4000ff3e0ff */
[----:B------:R-:W-:Y:S02]  /*3890*/  UIADD3 UR62, UP0, UPT, UR6, 0x100, URZ ;  /* 0x00000100063e7890 */ /* 0x000fe4000ff1e0ff */
[----:B------:R-:W-:Y:S01]  /*38a0*/  UIADD3.X UR13, UPT, UPT, URZ, UR7, URZ, UP2, !UPT ;  /* 0x00000007ff0d7290 */ /* 0x000fe200097fe4ff */
[----:B------:R-:W-:Y:S01]  /*38b0*/  MOV R22, UR12 ;  /* 0x0000000c00167c02 */ /* 0x000fe20008000f00 */
[----:B------:R-:W-:Y:S02]  /*38c0*/  UIADD3.X UR71, UPT, UPT, URZ, UR7, URZ, UP1, !UPT ;  /* 0x00000007ff477290 */ /* 0x000fe40008ffe4ff */
[----:B------:R-:W-:Y:S02]  /*38d0*/  UIADD3.X UR63, UPT, UPT, URZ, UR7, URZ, UP0, !UPT ;  /* 0x00000007ff3f7290 */ /* 0x000fe400087fe4ff */
[----:B------:R-:W-:Y:S01]  /*38e0*/  UIADD3 UR54, UP6, UPT, UR6, 0x100, URZ ;  /* 0x0000010006367890 */ /* 0x000fe2000ffde0ff */
[----:B------:R-:W-:Y:S01]  /*38f0*/  MOV R23, UR13 ;  /* 0x0000000d00177c02 */ /* 0x000fe20008000f00 */
[----:B------:R-:W-:-:S02]  /*3900*/  UIADD3 UR46, UP5, UPT, UR6, 0x100, URZ ;  /* 0x00000100062e7890 */ /* 0x000fc4000ffbe0ff */
[----:B------:R-:W-:Y:S02]  /*3910*/  UIADD3 UR38, UP4, UPT, UR6, 0x180, URZ ;  /* 0x0000018006267890 */ /* 0x000fe4000ff9e0ff */
[----:B------:R-:W-:Y:S02]  /*3920*/  UIADD3 UR30, UP3, UPT, UR6, 0x180, URZ ;  /* 0x00000180061e7890 */ /* 0x000fe4000ff7e0ff */
[----:B------:R-:W-:Y:S02]  /*3930*/  UIADD3 UR22, UP2, UPT, UR6, 0x180, URZ ;  /* 0x0000018006167890 */ /* 0x000fe4000ff5e0ff */
[----:B------:R-:W-:Y:S02]  /*3940*/  UIADD3 UR14, UP1, UPT, UR6, 0x180, URZ ;  /* 0x00000180060e7890 */ /* 0x000fe4000ff3e0ff */
[----:B------:R-:W-:Y:S02]  /*3950*/  UIADD3 UR12, UP0, UPT, UR6, 0x180, URZ ;  /* 0x00000180060c7890 */ /* 0x000fe4000ff1e0ff */
[----:B------:R-:W-:-:S02]  /*3960*/  UIADD3.X UR55, UPT, UPT, URZ, UR7, URZ, UP6, !UPT ;  /* 0x00000007ff377290 */ /* 0x000fc4000b7fe4ff */
[----:B------:R-:W-:Y:S02]  /*3970*/  UIADD3.X UR47, UPT, UPT, URZ, UR7, URZ, UP5, !UPT ;  /* 0x00000007ff2f7290 */ /* 0x000fe4000affe4ff */
[----:B------:R-:W-:Y:S02]  /*3980*/  UIADD3.X UR39, UPT, UPT, URZ, UR7, URZ, UP4, !UPT ;  /* 0x00000007ff277290 */ /* 0x000fe4000a7fe4ff */
[----:B------:R-:W-:Y:S02]  /*3990*/  UIADD3.X UR31, UPT, UPT, URZ, UR7, URZ, UP3, !UPT ;  /* 0x00000007ff1f7290 */ /* 0x000fe40009ffe4ff */
[----:B------:R-:W-:Y:S02]  /*39a0*/  UIADD3.X UR23, UPT, UPT, URZ, UR7, URZ, UP2, !UPT ;  /* 0x00000007ff177290 */ /* 0x000fe400097fe4ff */
[----:B------:R-:W-:Y:S02]  /*39b0*/  UIADD3.X UR15, UPT, UPT, URZ, UR7, URZ, UP1, !UPT ;  /* 0x00000007ff0f7290 */ /* 0x000fe40008ffe4ff */
[----:B------:R-:W-:-:S12]  /*39c0*/  UIADD3.X UR13, UPT, UPT, URZ, UR7, URZ, UP0, !UPT ;  /* 0x00000007ff0d7290 */ /* 0x000fd800087fe4ff */
.L_x_36:
[----:B------:R-:W-:Y:S01]  /*39d0*/  ULEA UR4, UR5, UR9, 0x3 ;  /* 0x0000000905047291 */ /* 0x000fe2000f8e18ff */
[----:B-1----:R-:W-:Y:S01]  /*39e0*/  IMAD.U32 R19, R5, -0x80000000, RZ ;  /* 0x8000000005137824 */ /* 0x002fe200078e00ff */
[----:B------:R-:W-:Y:S01]  /*39f0*/  R2UR UR6, R11 ;  /* 0x000000000b0672ca */ /* 0x000fe200000e0000 */
[----:B------:R-:W-:Y:S01]  /*3a00*/  UIMAD UR7, UR5, 0x5000, UR9 ;  /* 0x00005000050778a4 */ /* 0x000fe2000f8e0209 */
[----:B------:R-:W-:Y:S01]  /*3a10*/  R2UR UR16, R10 ;  /* 0x000000000a1072ca */ /* 0x000fe200000e0000 */
[----:B------:R-:W-:Y:S01]  /*3a20*/  UIMAD UR8, UR5, 0x5000, UR9 ;  /* 0x00005000050878a4 */ /* 0x000fe2000f8e0209 */
[----:B------:R-:W-:Y:S01]  /*3a30*/  R2UR UR11, R12 ;  /* 0x000000000c0b72ca */ /* 0x000fe200000e0000 */
[----:B------:R-:W-:Y:S02]  /*3a40*/  UIMAD UR72, UR5, 0x5000, UR9 ;  /* 0x00005000054878a4 */ /* 0x000fe4000f8e0209 */
[----:B------:R-:W1:Y:S01]  /*3a50*/  SYNCS.PHASECHK.TRANS64.TRYWAIT P0, [UR4+0x58], R19 ;  /* 0x00005813ff0075a7 */ /* 0x000e620008001104 */
[----:B------:R-:W-:-:S02]  /*3a60*/  UIMAD UR64, UR5, 0x5000, UR9 ;  /* 0x00005000054078a4 */ /* 0x000fc4000f8e0209 */
[----:B------:R-:W-:Y:S02]  /*3a70*/  UIMAD UR56, UR5, 0x5000, UR9 ;  /* 0x00005000053878a4 */ /* 0x000fe4000f8e0209 */
[----:B------:R-:W-:Y:S02]  /*3a80*/  UIADD3 UR5, UPT, UPT, UR5, 0x1, URZ ;  /* 0x0000000105057890 */ /* 0x000fe4000fffe0ff */
[----:B------:R-:W-:Y:S01]  /*3a90*/  UIADD3 UR6, UPT, UPT, UR6, -UR10, URZ ;  /* 0x8000000a06067290 */ /* 0x000fe2000fffe0ff */
[----:B------:R-:W-:Y:S01]  /*3aa0*/  IMAD.U32 R17, RZ, RZ, UR16 ;  /* 0x00000010ff117e24 */ /* 0x000fe2000f8e00ff */
[----:B------:R-:W-:Y:S01]  /*3ab0*/  UMOV UR76, UR16 ;  /* 0x00000010004c7c82 */ /* 0x000fe20008000000 */
[----:B------:R-:W-:Y:S01]  /*3ac0*/  MOV R16, UR11 ;  /* 0x0000000b00107c02 */ /* 0x000fe20008000f00 */
[----:B------:R-:W-:Y:S01]  /*3ad0*/  IMAD.U32 R7, RZ, RZ, UR16 ;  /* 0x00000010ff077e24 */ /* 0x000fe2000f8e00ff */
[----:B------:R-:W-:Y:S01]  /*3ae0*/  MOV R4, UR11 ;  /* 0x0000000b00047c02 */ /* 0x000fe20008000f00 */
[----:B------:R-:W-:Y:S01]  /*3af0*/  UMOV UR77, UR11 ;  /* 0x0000000b004d7c82 */ /* 0x000fe20008000000 */
[----:B------:R-:W-:Y:S01]  /*3b00*/  UMOV UR68, UR16 ;  /* 0x0000001000447c82 */ /* 0x000fe20008000000 */
[----:B------:R-:W-:Y:S01]  /*3b10*/  UMOV UR69, UR11 ;  /* 0x0000000b00457c82 */ /* 0x000fe20008000000 */
[----:B------:R-:W-:Y:S01]  /*3b20*/  UMOV UR60, UR16 ;  /* 0x00000010003c7c82 */ /* 0x000fe20008000000 */
[----:B------:R-:W-:Y:S01]  /*3b30*/  UMOV UR61, UR11 ;  /* 0x0000000b003d7c82 */ /* 0x000fe20008000000 */
[----:B-1----:R-:W-:Y:S05]  /*3b40*/  @!P0 BRA `(.L_x_34) ;  /* 0x0000006c009c8947 */ /* 0x002fea0003800000 */
.L_x_88:
[----:B------:R-:W-:Y:S02]  /*3b50*/  ELECT P0, URZ, PT ;  /* 0x0000000000ff782f */ /* 0x000fe40003800000 */
[----:B------:R-:W-:Y:S01]  /*3b60*/  R2UR UR21, R4 ;  /* 0x00000000041572ca */ /* 0x000fe200000e0000 */
[----:B------:R-:W-:Y:S01]  /*3b70*/  UISETP.NE.AND UP0, UPT, UR5, 0x9, UPT ;  /* 0x000000090500788c */ /* 0x000fe2000bf05270 */
[----:B------:R-:W-:Y:S01]  /*3b80*/  R2UR UR32, R22 ;  /* 0x00000000162072ca */ /* 0x000fe200000e0000 */
[----:B------:R-:W-:Y:S01]  /*3b90*/  USHF.L.U32 UR27, UR6, 0x7, URZ ;  /* 0x00000007061b7899 */ /* 0x000fe200080006ff */
[----:B------:R-:W-:Y:S01]  /*3ba0*/  R2UR UR33, R23 ;  /* 0x00000000172172ca */ /* 0x000fe200000e0000 */
[----:B------:R-:W-:Y:S01]  /*3bb0*/  USEL UR6, URZ, 0x1, UP0 ;  /* 0x00000001ff067887 */ /* 0x000fe20008000000 */
[----:B------:R-:W-:Y:S01]  /*3bc0*/  R2UR UR28, R17 ;  /* 0x00000000111c72ca */ /* 0x000fe200000e0000 */
[----:B------:R-:W-:Y:S01]  /*3bd0*/  UIADD3 UR24, UPT, UPT, UR7, 0xa800, URZ ;  /* 0x0000a80007187890 */ /* 0x000fe2000fffe0ff */
[----:B------:R-:W-:Y:S01]  /*3be0*/  R2UR UR29, R16 ;  /* 0x00000000101d72ca */ /* 0x000fe200000e0000 */
[----:B------:R-:W-:Y:S01]  /*3bf0*/  UIADD3 UR25, UPT, UPT, UR4, 0x10, URZ ;  /* 0x0000001004197890 */ /* 0x000fe2000fffe0ff */
[----:B------:R-:W-:Y:S01]  /*3c00*/  R2UR UR20, R7 ;  /* 0x00000000071472ca */ /* 0x000fe200000e0000 */
[----:B------:R-:W-:Y:S01]  /*3c10*/  UIADD3 UR17, UPT, UPT, UR4, 0x10, URZ ;  /* 0x0000001004117890 */ /* 0x000fe2000fffe0ff */
[----:B------:R-:W-:Y:S01]  /*3c20*/  @P0 IMAD.MOV.U32 R4, RZ, RZ, 0x5000 ;  /* 0x00005000ff040424 */ /* 0x000fe200078e00ff */
[----:B------:R-:W-:Y:S01]  /*3c30*/  UIADD3 UR73, UPT, UPT, UR4, 0x10, URZ ;  /* 0x0000001004497890 */ /* 0x000fe2000fffe0ff */
[----:B------:R-:W-:Y:S01]  /*3c40*/  MOV.SPILL R19, UR26 ;  /* 0x0000001a00137c02 */ /* 0x000fe20009000f00 */
[----:B------:R-:W-:Y:S01]  /*3c50*/  UIADD3 UR65, UPT, UPT, UR4, 0x10, URZ ;  /* 0x0000001004417890 */ /* 0x000fe2000fffe0ff */
[----:B------:R2:W-:Y:S01]  /*3c60*/  @P0 SYNCS.ARRIVE.TRANS64 RZ, [UR4+0x10], R4 ;  /* 0x00001004ffff09a7 */ /* 0x0005e20008000004 */
[----:B------:R-:W-:Y:S01]  /*3c70*/  UIADD3 UR57, UPT, UPT, UR4, 0x10, URZ ;  /* 0x0000001004397890 */ /* 0x000fe2000fffe0ff */
[----:B------:R-:W-:Y:S01]  /*3c80*/  MOV.SPILL R16, UR18 ;  /* 0x0000001200107c02 */ /* 0x000fe20009000f00 */
[----:B------:R-:W-:Y:S01]  /*3c90*/  UIADD3 UR16, UPT, UPT, UR8, 0xb800, URZ ;  /* 0x0000b80008107890 */ /* 0x000fe2000fffe0ff */
[----:B-1----:R-:W-:Y:S01]  /*3ca0*/  MOV.SPILL R21, UR31 ;  /* 0x0000001f00157c02 */ /* 0x002fe20009000f00 */
[----:B------:R-:W-:Y:S01]  /*3cb0*/  USEL UR4, UR5, URZ, UP0 ;  /* 0x000000ff05047287 */ /* 0x000fe20008000000 */
[----:B------:R-:W-:Y:S01]  /*3cc0*/  MOV.SPILL R20, UR30 ;  /* 0x0000001e00147c02 */ /* 0x000fe20009000f00 */
[----:B------:R-:W-:Y:S01]  /*3cd0*/  UIADD3 UR72, UPT, UPT, UR72, 0xc800, URZ ;  /* 0x0000c80048487890 */ /* 0x000fe2000fffe0ff */
[----:B------:R-:W-:Y:S01]  /*3ce0*/  MOV.SPILL R18, UR23 ;  /* 0x0000001700127c02 */ /* 0x000fe20009000f00 */
[----:B------:R-:W-:Y:S01]  /*3cf0*/  UIADD3 UR64, UPT, UPT, UR64, 0xd800, URZ ;  /* 0x0000d80040407890 */ /* 0x000fe2000fffe0ff */
[----:B------:R-:W-:Y:S01]  /*3d00*/  MOV.SPILL R17, UR22 ;  /* 0x0000001600117c02 */ /* 0x000fe20009000f00 */
[----:B------:R-:W-:Y:S01]  /*3d10*/  UIADD3 UR56, UPT, UPT, UR56, 0xe800, URZ ;  /* 0x0000e80038387890 */ /* 0x000fe2000fffe0ff */
[----:B------:R-:W-:Y:S01]  /*3d20*/  IMAD.U32 R7, RZ, RZ, UR27 ;  /* 0x0000001bff077e24 */ /* 0x000fe2000f8e00ff */
[----:B------:R-:W-:Y:S01]  /*3d30*/  ULEA UR5, UR4, UR9, 0x3 ;  /* 0x0000000904057291 */ /* 0x000fe2000f8e18ff */
[----:B------:R-:W-:Y:S01]  /*3d40*/  R2UR.FILL UR31, R21 ;  /* 0x00000000151f72ca */ /* 0x000fe200004e0000 */
[----:B------:R-:W-:Y:S01]  /*3d50*/  UMOV UR26, URZ ;  /* 0x000000ff001a7c82 */ /* 0x000fe20008000000 */
[----:B------:R-:W-:Y:S01]  /*3d60*/  UMOV UR18, 0x10 ;  /* 0x0000001000127882 */ /* 0x000fe20000000000 */
[----:B------:R-:W-:Y:S01]  /*3d70*/  UMOV UR19, UR27 ;  /* 0x0000001b00137c82 */ /* 0x000fe20008000000 */
[----:B------:R-:W-:Y:S01]  /*3d80*/  UMOV UR75, UR27 ;  /* 0x0000001b004b7c82 */ /* 0x000fe20008000000 */
[----:B------:R1:W-:Y:S01]  /*3d90*/  UTMALDG.4D [UR24], [UR32], desc[URZ] ;  /* 0x0000ff18200075b4 */ /* 0x0003e20008019000 */
[----:B------:R-:W-:Y:S01]  /*3da0*/  UMOV UR67, UR27 ;  /* 0x0000001b00437c82 */ /* 0x000fe20008000000 */
[----:B------:R-:W-:Y:S01]  /*3db0*/  UMOV UR59, UR27 ;  /* 0x0000001b003b7c82 */ /* 0x000fe20008000000 */
[----:B------:R-:W-:-:S02]  /*3dc0*/  R2UR.FILL UR30, R20 ;  /* 0x00000000141e72ca */ /* 0x000fc400004e0000 */
[----:B--2---:R-:W-:Y:S02]  /*3dd0*/  LOP3.LUT R4, R5, UR6, RZ, 0x3c, !PT ;  /* 0x0000000605047c12 */ /* 0x004fe4000f8e3cff */
[----:B------:R-:W-:Y:S01]  /*3de0*/  R2UR.FILL UR23, R18 ;  /* 0x00000000121772ca */ /* 0x000fe200004e0000 */
[----:B------:R2:W-:Y:S01]  /*3df0*/  UTMALDG.4D [UR16], [UR70], desc[URZ] ;  /* 0x0000ff10460075b4 */ /* 0x0005e20008019000 */
[----:B------:R-:W-:Y:S01]  /*3e00*/  R2UR.FILL UR22, R17 ;  /* 0x00000000111672ca */ /* 0x000fe200004e0000 */
[----:B------:R-:W-:Y:S01]  /*3e10*/  IMAD.U32 R5, R4, -0x80000000, RZ ;  /* 0x8000000004057824 */ /* 0x000fe200078e00ff */
[----:B------:R3:W-:Y:S01]  /*3e20*/  UTMALDG.4D [UR72], [UR62], desc[URZ] ;  /* 0x0000ff483e0075b4 */ /* 0x0007e20008019000 */
[----:B------:R3:W-:Y:S01]  /*3e30*/  UTMALDG.4D [UR64], [UR54], desc[URZ] ;  /* 0x0000ff40360075b4 */ /* 0x0007e20008019000 */
[----:B------:R3:W-:Y:S01]  /*3e40*/  UTMALDG.4D [UR56], [UR46], desc[URZ] ;  /* 0x0000ff382e0075b4 */ /* 0x0007e20008019000 */
[----:B------:R-:W4:Y:S01]  /*3e50*/  SYNCS.PHASECHK.TRANS64.TRYWAIT P0, [UR5+0x58], R5 ;  /* 0x00005805ff0075a7 */ /* 0x000f220008001105 */
[----:B-1----:R-:W-:-:S02]  /*3e60*/  R2UR.FILL UR26, R19 ;  /* 0x00000000131a72ca */ /* 0x002fc400004e0000 */
[----:B--2---:R-:W-:Y:S01]  /*3e70*/  R2UR.FILL UR18, R16 ;  /* 0x00000000101272ca */ /* 0x004fe200004e0000 */
[----:B---34-:R-:W-:-:S14]  /*3e80*/  @!P0 BRA `(.L_x_35) ;  /* 0x0000006800ec8947 */ /* 0x018fdc0003800000 */
.L_x_90:
[----:B------:R-:W-:Y:S02]  /*3e90*/  R2UR UR11, R7 ;  /* 0x00000000070b72ca */ /* 0x000fe400000e0000 */
[----:B------:R-:W-:Y:S02]  /*3ea0*/  ELECT P0, URZ, PT ;  /* 0x0000000000ff782f */ /* 0x000fe40003800000 */
[----:B------:R-:W-:Y:S01]  /*3eb0*/  R2UR UR8, R10 ;  /* 0x000000000a0872ca */ /* 0x000fe200000e0000 */
[----:B------:R-:W-:Y:S01]  /*3ec0*/  UIMAD UR48, UR4, 0x5000, UR9 ;  /* 0x00005000043078a4 */ /* 0x000fe2000f8e0209 */
[----:B------:R-:W-:Y:S01]  /*3ed0*/  R2UR UR7, R12 ;  /* 0x000000000c0772ca */ /* 0x000fe200000e0000 */
[----:B------:R-:W-:Y:S01]  /*3ee0*/  UIMAD UR40, UR4, 0x5000, UR9 ;  /* 0x00005000042878a4 */ /* 0x000fe2000f8e0209 */
[----:B------:R-:W-:Y:S01]  /*3ef0*/  R2UR UR6, R14 ;  /* 0x000000000e0672ca */ /* 0x000fe200000e0000 */
[----:B------:R-:W-:Y:S02]  /*3f00*/  UIMAD UR32, UR4, 0x5000, UR9 ;  /* 0x00005000042078a4 */ /* 0x000fe4000f8e0209 */
[----:B------:R-:W-:-:S02]  /*3f10*/  UIMAD UR24, UR4, 0x5000, UR9 ;  /* 0x00005000041878a4 */ /* 0x000fc4000f8e0209 */
[----:B------:R-:W-:Y:S02]  /*3f20*/  UIMAD UR16, UR4, 0x5000, UR9 ;  /* 0x00005000041078a4 */ /* 0x000fe4000f8e0209 */
[----:B------:R-:W-:Y:S01]  /*3f30*/  UIADD3 UR49, UPT, UPT, UR5, 0x10, URZ ;  /* 0x0000001005317890 */ /* 0x000fe2000fffe0ff */
[----:B------:R2:W-:Y:S01]  /*3f40*/  @P0 SYNCS.ARRIVE.TRANS64 RZ, [UR5+0x10], R3 ;  /* 0x00001003ffff09a7 */ /* 0x0005e20008000005 */
[----:B------:R-:W-:Y:S02]  /*3f50*/  UIADD3 UR48, UPT, UPT, UR48, 0xa800, URZ ;  /* 0x0000a80030307890 */ /* 0x000fe4000fffe0ff */
[----:B------:R-:W-:Y:S02]  /*3f60*/  UIADD3 UR41, UPT, UPT, UR5, 0x10, URZ ;  /* 0x0000001005297890 */ /* 0x000fe4000fffe0ff */
[----:B------:R-:W-:Y:S02]  /*3f70*/  UIADD3 UR40, UPT, UPT, UR40, 0xb800, URZ ;  /* 0x0000b80028287890 */ /* 0x000fe4000fffe0ff */
[----:B------:R-:W-:-:S02]  /*3f80*/  UIADD3 UR33, UPT, UPT, UR5, 0x10, URZ ;  /* 0x0000001005217890 */ /* 0x000fc4000fffe0ff */
[----:B------:R-:W-:Y:S02]  /*3f90*/  UIADD3 UR32, UPT, UPT, UR32, 0xc800, URZ ;  /* 0x0000c80020207890 */ /* 0x000fe4000fffe0ff */
[----:B------:R-:W-:Y:S02]  /*3fa0*/  UIADD3 UR25, UPT, UPT, UR5, 0x10, URZ ;  /* 0x0000001005197890 */ /* 0x000fe4000fffe0ff */
[----:B------:R-:W-:Y:S02]  /*3fb0*/  UIADD3 UR24, UPT, UPT, UR24, 0xd800, URZ ;  /* 0x0000d80018187890 */ /* 0x000fe4000fffe0ff */
[----:B------:R-:W-:Y:S02]  /*3fc0*/  UIADD3 UR17, UPT, UPT, UR5, 0x10, URZ ;  /* 0x0000001005117890 */ /* 0x000fe4000fffe0ff */
[----:B------:R-:W-:Y:S01]  /*3fd0*/  UIADD3 UR16, UPT, UPT, UR16, 0xe800, URZ ;  /* 0x0000e80010107890 */ /* 0x000fe2000fffe0ff */
[----:B------:R-:W-:Y:S01]  /*3fe0*/  UMOV UR51, UR11 ;  /* 0x0000000b00337c82 */ /* 0x000fe20008000000 */
        /* <DEDUP_REMOVED lines=13> */
[----:B------:R-:W-:Y:S01]  /*40c0*/  UMOV UR20, UR8 ;  /* 0x0000000800147c82 */ /* 0x000fe20008000000 */
[----:B------:R-:W-:Y:S01]  /*40d0*/  UMOV UR21, UR7 ;  /* 0x0000000700157c82 */ /* 0x000fe20008000000 */
[----:B------:R-:W-:Y:S01]  /*40e0*/  UIADD3 UR4, UPT, UPT, UR4, 0x1, URZ ;  /* 0x0000000104047890 */ /* 0x000fe2000fffe0ff */
[----:B------:R2:W-:Y:S01]  /*40f0*/  UTMALDG.4D [UR40], [UR30], desc[URZ] ;  /* 0x0000ff281e0075b4 */ /* 0x0005e20008019000 */
[----:B------:R-:W-:-:S02]  /*4100*/  UIADD3 UR10, UPT, UPT, UR10, 0x1, URZ ;  /* 0x000000010a0a7890 */ /* 0x000fc4000fffe0ff */
[----:B------:R-:W-:-:S04]  /*4110*/  UISETP.NE.AND UP0, UPT, UR4, 0x9, UPT ;  /* 0x000000090400788c */ /* 0x000fc8000bf05270 */
[----:B------:R-:W-:Y:S01]  /*4120*/  USEL UR5, UR4, URZ, UP0 ;  /* 0x000000ff04057287 */ /* 0x000fe20008000000 */
[----:B------:R2:W-:Y:S01]  /*4130*/  UTMALDG.4D [UR32], [UR22], desc[URZ] ;  /* 0x0000ff20160075b4 */ /* 0x0005e20008019000 */
[----:B------:R-:W-:Y:S02]  /*4140*/  USEL UR4, URZ, 0x1, UP0 ;  /* 0x00000001ff047887 */ /* 0x000fe40008000000 */
[----:B------:R-:W-:-:S04]  /*4150*/  UISETP.NE.AND UP0, UPT, UR10, UR6, UPT ;  /* 0x000000060a00728c */ /* 0x000fc8000bf05270 */
[----:B------:R-:W-:Y:S01]  /*4160*/  LOP3.LUT R5, R4, UR4, RZ, 0x3c, !PT ;  /* 0x0000000404057c12 */ /* 0x000fe2000f8e3cff */
[----:B------:R2:W-:Y:S01]  /*4170*/  UTMALDG.4D [UR24], [UR14], desc[URZ] ;  /* 0x0000ff180e0075b4 */ /* 0x0005e20008019000 */
[----:B------:R2:W-:Y:S03]  /*4180*/  UTMALDG.4D [UR16], [UR12], desc[URZ] ;  /* 0x0000ff100c0075b4 */ /* 0x0005e60008019000 */
[----:B--2---:R-:W-:Y:S05]  /*4190*/  BRA.U UP0, `(.L_x_36) ;  /* 0xfffffff9000c7547 */ /* 0x004fea000b83ffff */
.L_x_33:
[----:B------:R-:W2:Y:S01]  /*41a0*/  LDCU UR6, c[0x0][0x610] ;  /* 0x0000c200ff0677ac */ /* 0x000ea20008000800 */
[----:B------:R-:W-:Y:S02]  /*41b0*/  R2UR UR4, R8 ;  /* 0x00000000080472ca */ /* 0x000fe400000e0000 */
[----:B------:R-:W-:Y:S01]  /*41c0*/  R2UR UR12, R9 ;  /* 0x00000000090c72ca */ /* 0x000fe200000e0000 */
[----:B------:R-:W3:Y:S01]  /*41d0*/  LDCU.U8 UR13, c[0x0][0x614] ;  /* 0x0000c280ff0d77ac */ /* 0x000ee20008000000 */
[----:B------:R-:W4:Y:S01]  /*41e0*/  LDCU.U8 UR8, c[0x0][0x615] ;  /* 0x0000c2a0ff0877ac */ /* 0x000f220008000000 */
[----:B------:R-:W5:Y:S10]  /*41f0*/  LDCU.64 UR10, c[0x0][0x618] ;  /* 0x0000c300ff0a77ac */ /* 0x000f740008000a00 */
[----:B------:R-:W-:Y:S01]  /*4200*/  UIADD3 UR12, UPT, UPT, UR4, UR12, URZ ;  /* 0x0000000c040c7290 */ /* 0x000fe2000fffe0ff */
[----:B------:R-:W1:Y:S03]  /*4210*/  LDCU.U8 UR14, c[0x0][0x620] ;  /* 0x0000c400ff0e77ac */ /* 0x000e660008000000 */
[----:B--2---:R-:W-:-:S02]  /*4220*/  UIMAD.WIDE.U32 UR6, UR12, UR6, URZ ;  /* 0x000000060c0672a5 */ /* 0x004fc4000f8e00ff */
[----:B------:R-:W-:Y:S01]  /*4230*/  IMAD.U32 R9, RZ, RZ, UR12 ;  /* 0x0000000cff097e24 */ /* 0x000fe2000f8e00ff */
[----:B------:R-:W2:Y:S04]  /*4240*/  LDCU UR30, c[0x0][0x60c] ;  /* 0x0000c180ff1e77ac */ /* 0x000ea80008000800 */
[----:B------:R-:W-:Y:S02]  /*4250*/  UMOV UR6, UR7 ;  /* 0x0000000700067c82 */ /* 0x000fe40008000000 */
[----:B------:R-:W-:-:S04]  /*4260*/  UIADD3 UR4, UPT, UPT, UR12, -UR6, URZ ;  /* 0x800000060c047290 */ /* 0x000fc8000fffe0ff */
[----:B---3--:R-:W-:Y:S01]  /*4270*/  USHF.R.U32.HI UR4, URZ, UR13, UR4 ;  /* 0x0000000dff047299 */ /* 0x008fe20008011604 */
[----:B------:R-:W3:Y:S03]  /*4280*/  LDCU.U8 UR13, c[0x0][0x621] ;  /* 0x0000c420ff0d77ac */ /* 0x000ee60008000000 */
[----:B------:R-:W-:-:S04]  /*4290*/  UIADD3 UR4, UPT, UPT, UR6, UR4, URZ ;  /* 0x0000000406047290 */ /* 0x000fc8000fffe0ff */
[----:B----4-:R-:W-:Y:S01]  /*42a0*/  USHF.R.U32.HI UR4, URZ, UR8, UR4 ;  /* 0x00000008ff047299 */ /* 0x010fe20008011604 */
[----:B------:R-:W4:Y:S03]  /*42b0*/  LDCU UR8, c[0x0][0x624] ;  /* 0x0000c480ff0877ac */ /* 0x000f260008000800 */
[----:B-----5:R-:W-:-:S07]  /*42c0*/  UIMAD.WIDE.U32 UR6, UR4, UR11, URZ ;  /* 0x0000000b040672a5 */ /* 0x020fce000f8e00ff */
[----:B------:R-:W-:Y:S02]  /*42d0*/  UMOV UR6, UR7 ;  /* 0x0000000700067c82 */ /* 0x000fe40008000000 */
[----:B------:R-:W-:-:S04]  /*42e0*/  UIADD3 UR7, UPT, UPT, UR4, -UR6, URZ ;  /* 0x8000000604077290 */ /* 0x000fc8000fffe0ff */
[----:B-1----:R-:W-:Y:S02]  /*42f0*/  USHF.R.U32.HI UR7, URZ, UR14, UR7 ;  /* 0x0000000eff077299 */ /* 0x002fe40008011607 */
[----:B----4-:R-:W-:Y:S02]  /*4300*/  UISETP.GE.AND UP0, UPT, UR12, UR8, UPT ;  /* 0x000000080c00728c */ /* 0x010fe4000bf06270 */
[----:B------:R-:W-:Y:S02]  /*4310*/  UIADD3 UR6, UPT, UPT, UR6, UR7, URZ ;  /* 0x0000000706067290 */ /* 0x000fe4000fffe0ff */
[----:B------:R-:W-:Y:S02]  /*4320*/  UIADD3 UR7, UPT, UPT, -UR4, URZ, URZ ;  /* 0x000000ff04077290 */ /* 0x000fe4000fffe1ff */
[----:B---3--:R-:W-:Y:S02]  /*4330*/  USHF.R.U32.HI UR11, URZ, UR13, UR6 ;  /* 0x0000000dff0b7299 */ /* 0x008fe40008011606 */
[----:B--2---:R-:W-:-:S02]  /*4340*/  UIMAD UR30, UR30, UR7, UR12 ;  /* 0x000000071e1e72a4 */ /* 0x004fc4000f8e020c */
[----:B------:R-:W-:Y:S02]  /*4350*/  UIADD3 UR6, UPT, UPT, -UR11, URZ, URZ ;  /* 0x000000ff0b067290 */ /* 0x000fe4000fffe1ff */
[----:B------:R-:W-:Y:S02]  /*4360*/  MOV R12, UR11 ;  /* 0x0000000b000c7c02 */ /* 0x000fe40008000f00 */
[----:B------:R-:W-:-:S06]  /*4370*/  UIMAD UR4, UR10, UR6, UR4 ;  /* 0x000000060a0472a4 */ /* 0x000fcc000f8e0204 */
[----:B------:R-:W-:Y:S01]  /*4380*/  IMAD.U32 R10, RZ, RZ, UR4 ;  /* 0x00000004ff0a7e24 */ /* 0x000fe2000f8e00ff */
[----:B------:R-:W-:Y:S06]  /*4390*/  BRA.U !UP0, `(.L_x_37) ;  /* 0xffffffe9080c7547 */ /* 0x000fec000b83ffff */
.L_x_29:
[----:B------:R-:W-:Y:S02]  /*43a0*/  UIADD3 UR4, UPT, UPT, UR5, 0x2, URZ ;  /* 0x0000000205047890 */ /* 0x000fe4000fffe0ff */
[----:B------:R-:W-:-:S04]  /*43b0*/  UISETP.NE.AND UP0, UPT, UR5, 0x8, UPT ;  /* 0x000000080500788c */ /* 0x000fc8000bf05270 */
[----:B------:R-:W-:-:S04]  /*43c0*/  USEL UR4, UR4, 0x1, UP0 ;  /* 0x0000000104047887 */ /* 0x000fc80008000000 */
[----:B------:R-:W-:Y:S02]  /*43d0*/  UIADD3 UR6, UPT, UPT, UR4, 0x1, URZ ;  /* 0x0000000104067890 */ /* 0x000fe4000fffe0ff */
[----:B------:R-:W-:-:S04]  /*43e0*/  UISETP.NE.AND UP1, UPT, UR4, 0x9, UPT ;  /* 0x000000090400788c */ /* 0x000fc8000bf25270 */
[----:B------:R-:W-:Y:S02]  /*43f0*/  USEL UR8, UR6, 0x1, UP1 ;  /* 0x0000000106087887 */ /* 0x000fe40008800000 */
[----:B------:R-:W-:Y:S02]  /*4400*/  UISETP.EQ.XOR UP1, UPT, UR5, 0x8, !UP1 ;  /* 0x000000080500788c */ /* 0x000fe4000cf22a70 */
[----:B------:R-:W-:Y:S02]  /*4410*/  UIADD3 UR4, UPT, UPT, UR8, 0x1, URZ ;  /* 0x0000000108047890 */ /* 0x000fe4000fffe0ff */
[----:B------:R-:W-:Y:S02]  /*4420*/  UISETP.NE.AND UP0, UPT, UR8, 0x9, UPT ;  /* 0x000000090800788c */ /* 0x000fe4000bf05270 */
[----:B------:R-:W-:Y:S02]  /*4430*/  UISETP.EQ.XOR UP1, UPT, UR8, 0x9, UP1 ;  /* 0x000000090800788c */ /* 0x000fe40008f22a70 */
[----:B------:R-:W-:Y:S01]  /*4440*/  USEL UR7, UR4, 0x1, UP0 ;  /* 0x0000000104077887 */ /* 0x000fe20008000000 */
[----:B------:R-:W1:Y:S03]  /*4450*/  S2UR UR8, SR_CgaCtaId ;  /* 0x00000000000879c3 */ /* 0x000e660000008800 */
[----:B------:R-:W-:-:S02]  /*4460*/  UIADD3 UR4, UPT, UPT, UR7, 0x1, URZ ;  /* 0x0000000107047890 */ /* 0x000fc4000fffe0ff */
[----:B------:R-:W-:Y:S02]  /*4470*/  UISETP.NE.AND UP0, UPT, UR7, 0x9, UPT ;  /* 0x000000090700788c */ /* 0x000fe4000bf05270 */
[----:B------:R-:W-:Y:S02]  /*4480*/  UISETP.EQ.XOR UP1, UPT, UR7, 0x9, UP1 ;  /* 0x000000090700788c */ /* 0x000fe40008f22a70 */
[----:B------:R-:W-:-:S04]  /*4490*/  USEL UR6, UR4, 0x1, UP0 ;  /* 0x0000000104067887 */ /* 0x000fc80008000000 */
[----:B------:R-:W-:Y:S02]  /*44a0*/  UIADD3 UR4, UPT, UPT, UR6, 0x1, URZ ;  /* 0x0000000106047890 */ /* 0x000fe4000fffe0ff */
        /* <DEDUP_REMOVED lines=10> */
[----:B------:R-:W-:-:S03]  /*4550*/  USEL UR4, UR5, 0x1, UP0 ;  /* 0x0000000105047887 */ /* 0x000fc60008000000 */
[----:B------:R-:W-:Y:S01]  /*4560*/  UMOV UR5, 0x400 ;  /* 0x0000040000057882 */ /* 0x000fe20000000000 */
[----:B------:R-:W-:Y:S02]  /*4570*/  UISETP.EQ.XOR UP1, UPT, UR4, 0x9, UP1 ;  /* 0x000000090400788c */ /* 0x000fe40008f22a70 */
[----:B------:R-:W-:Y:S02]  /*4580*/  UISETP.NE.AND UP0, UPT, UR4, 0x9, UPT ;  /* 0x000000090400788c */ /* 0x000fe4000bf05270 */
[----:B------:R-:W-:Y:S02]  /*4590*/  USEL UR6, URZ, 0x1, !UP1 ;  /* 0x00000001ff067887 */ /* 0x000fe4000c800000 */
[----:B-1----:R-:W-:Y:S02]  /*45a0*/  ULEA UR5, UR8, UR5, 0x18 ;  /* 0x0000000508057291 */ /* 0x002fe4000f8ec0ff */
[----:B------:R-:W-:Y:S02]  /*45b0*/  USEL UR4, UR4, URZ, UP0 ;  /* 0x000000ff04047287 */ /* 0x000fe40008000000 */
[----:B------:R-:W-:-:S02]  /*45c0*/  LOP3.LUT R5, R5, UR6, RZ, 0x3c, !PT ;  /* 0x0000000605057c12 */ /* 0x000fc4000f8e3cff */
[----:B------:R-:W-:Y:S02]  /*45d0*/  ULEA UR4, UR4, UR5, 0x3 ;  /* 0x0000000504047291 */ /* 0x000fe4000f8e18ff */
[----:B------:R-:W-:-:S07]  /*45e0*/  SHF.L.U32 R4, R5, 0x1f, RZ ;  /* 0x0000001f05047819 */ /* 0x000fce00000006ff */
[----:B------:R-:W1:Y:S02]  /*45f0*/  SYNCS.PHASECHK.TRANS64.TRYWAIT P0, [UR4+0x58], R4 ;  /* 0x00005804ff0075a7 */ /* 0x000e640008001104 */
[----:B-1----:R-:W-:Y:S05]  /*4600*/  @!P0 BRA `(.L_x_38) ;  /* 0x00000064002c8947 */ /* 0x002fea0003800000 */
.L_x_92:
[----:B------:R-:W-:Y:S02]  /*4610*/  ELECT P0, URZ, PT ;  /* 0x0000000000ff782f */ /* 0x000fe40003800000 */
[----:B------:R-:W-:-:S11]  /*4620*/  SHF.L.U32 R6, R6, 0x1f, RZ ;  /* 0x0000001f06067819 */ /* 0x000fd600000006ff */
[----:B-1----:R-:W-:-:S04]  /*4630*/  @P0 IMAD.MOV.U32 R3, RZ, RZ, 0x5000 ;  /* 0x00005000ff030424 */ /* 0x002fc800078e00ff */
[----:B------:R1:W-:Y:S01]  /*4640*/  @P0 SYNCS.ARRIVE.TRANS64 RZ, [UR4+0x10], R3 ;  /* 0x00001003ffff09a7 */ /* 0x0003e20008000004 */
[----:B------:R-:W2:Y:S02]  /*4650*/  SYNCS.PHASECHK.TRANS64.TRYWAIT P0, [UR5+0x8], R6 ;  /* 0x00000806ff0075a7 */ /* 0x000ea40008001105 */
[----:B-12---:R-:W-:Y:S05]  /*4660*/  @!P0 BRA `(.L_x_39) ;  /* 0x0000006400308947 */ /* 0x006fea0003800000 */
.L_x_94:
[----:B------:R-:W-:-:S13]  /*4670*/  ELECT P0, URZ, PT ;  /* 0x0000000000ff782f */ /* 0x000fda0003800000 */
[----:B-1----:R-:W-:-:S04]  /*4680*/  @P0 MOV R3, 0x5000 ;  /* 0x0000500000030802 */ /* 0x002fc80000000f00 */
[----:B------:R2:W-:Y:S03]  /*4690*/  @P0 SYNCS.ARRIVE.TRANS64 RZ, [UR5], R3 ;  /* 0x00000003ffff09a7 */ /* 0x0005e60008000005 */
.L_x_5:
[----:B------:R-:W-:-:S13]  /*46a0*/  ISETP.GT.AND P0, PT, R0, 0x3, PT ;  /* 0x000000030000780c */ /* 0x000fda0003f04270 */
[----:B------:R-:W-:Y:S05]  /*46b0*/  @P0 BRA `(.L_x_3) ;  /* 0x00000048005c0947 */ /* 0x000fea0003800000 */
.L_x_40:
[----:B------:R-:W-:-:S08]  /*46c0*/  NOP ;  /* 0x0000000000007918 */ /* 0x000fd00000000000 */
[----:B------:R-:W4:Y:S02]  /*46d0*/  USETMAXREG.TRY_ALLOC.CTAPOOL UP0, 0xc8 ;  /* 0x000000c8000079c8 */ /* 0x000f240008000600 */
[----:B----4-:R-:W-:Y:S05]  /*46e0*/  BRA.U !UP0, `(.L_x_40) ;  /* 0xfffffffd08f47547 */ /* 0x010fea000b83ffff */
[----:B------:R-:W4:Y:S01]  /*46f0*/  LDCU UR6, c[0x0][0x38c] ;  /* 0x00007180ff0677ac */ /* 0x000f220008000800 */
[----:B------:R-:W-:Y:S01]  /*4700*/  R2UR UR8, R2 ;  /* 0x00000000020872ca */ /* 0x000fe200000e0000 */
[----:B------:R-:W-:Y:S01]  /*4710*/  HFMA2 R140, -RZ, RZ, 0, 5.9604644775390625e-08 ;  /* 0x00000001ff8c7431 */ /* 0x000fe200000001ff */
[----:B------:R-:W5:Y:S01]  /*4720*/  LDCU UR7, c[0x0][0x624] ;  /* 0x0000c480ff0777ac */ /* 0x000f620008000800 */
[----:B----4-:R-:W-:Y:S02]  /*4730*/  UIADD3 UR4, UPT, UPT, -UR6, URZ, URZ ;  /* 0x000000ff06047290 */ /* 0x010fe4000fffe1ff */
[----:B---3--:R-:W-:Y:S02]  /*4740*/  UIADD3 UR5, UPT, UPT, UR6, -0x1, URZ ;  /* 0xffffffff06057890 */ /* 0x008fe4000fffe0ff */
[----:B------:R-:W-:Y:S02]  /*4750*/  USHF.R.S32.HI UR4, URZ, 0x1f, UR4 ;  /* 0x0000001fff047899 */ /* 0x000fe40008011404 */
[----:B------:R-:W-:-:S02]  /*4760*/  UISETP.GT.AND UP0, UPT, UR6, URZ, UPT ;  /* 0x000000ff0600728c */ /* 0x000fc4000bf04270 */
[----:B------:R-:W-:Y:S02]  /*4770*/  USHF.R.S32.HI UR9, URZ, 0x1f, UR5 ;  /* 0x0000001fff097899 */ /* 0x000fe40008011405 */
[----:B------:R-:W-:Y:S02]  /*4780*/  ULEA.HI UR4, UR4, -UR6, URZ, 0x7 ;  /* 0x8000000604047291 */ /* 0x000fe4000f8f38ff */
[----:B------:R-:W-:Y:S02]  /*4790*/  ULEA.HI UR9, UR9, UR5, URZ, 0x7 ;  /* 0x0000000509097291 */ /* 0x000fe4000f8f38ff */
[----:B------:R-:W-:Y:S02]  /*47a0*/  USHF.R.S32.HI UR4, URZ, 0x7, UR4 ;  /* 0x00000007ff047899 */ /* 0x000fe40008011404 */
[----:B------:R-:W-:Y:S02]  /*47b0*/  USHF.R.S32.HI UR9, URZ, 0x7, UR9 ;  /* 0x00000007ff097899 */ /* 0x000fe40008011409 */
[----:B------:R-:W-:-:S02]  /*47c0*/  @!UP0 ULOP3.LUT UR9, URZ, UR4, URZ, 0x33, !UPT ;  /* 0x00000004ff098292 */ /* 0x000fc4000f8e33ff */
[----:B-----5:R-:W-:Y:S01]  /*47d0*/  UISETP.GE.AND UP0, UPT, UR8, UR7, UPT ;  /* 0x000000070800728c */ /* 0x020fe2000bf06270 */
[----:B------:R-:W-:Y:S08]  /*47e0*/  BAR.SYNC.DEFER_BLOCKING 0x2, 0x120 ;  /* 0x0084800000007b1d */ /* 0x000ff00000010000 */
[----:B------:R-:W-:Y:S05]  /*47f0*/  BRA.U UP0, `(.L_x_41) ;  /* 0x0000004500f07547 */ /* 0x000fea000b800000 */
[----:B------:R-:W-:Y:S01]  /*4800*/  UISETP.LT.AND UP0, UPT, URZ, UR9, UPT ;  /* 0x00000009ff00728c */ /* 0x000fe2000bf01270 */
[----:B------:R-:W3:Y:S01]  /*4810*/  S2UR UR7, SR_CgaCtaId ;  /* 0x00000000000779c3 */ /* 0x000ee20000008800 */
[----:B------:R-:W-:Y:S01]  /*4820*/  SHF.R.S32.HI R132, RZ, 0x1f, R0 ;  /* 0x0000001fff847819 */ /* 0x000fe20000011400 */
[----:B------:R-:W-:Y:S01]  /*4830*/  IMAD.MOV.U32 R133, RZ, RZ, -0x1 ;  /* 0xffffffffff857424 */ /* 0x000fe200078e00ff */
[----:B------:R-:W-:Y:S01]  /*4840*/  USEL UR4, URZ, UR9, !UP0 ;  /* 0x00000009ff047287 */ /* 0x000fe2000c000000 */
[----:B------:R-:W-:Y:S01]  /*4850*/  IMAD.MOV.U32 R140, RZ, RZ, 0x1 ;  /* 0x00000001ff8c7424 */ /* 0x000fe200078e00ff */
[----:B------:R-:W-:Y:S01]  /*4860*/  LEA.HI R132, R132, R0, RZ, 0x2 ;  /* 0x0000000084847211 */ /* 0x000fe200078f10ff */
[----:B------:R-:W-:Y:S01]  /*4870*/  IMAD.MOV.U32 R139, RZ, RZ, RZ ;  /* 0x000000ffff8b7224 */ /* 0x000fe200078e00ff */
[----:B------:R-:W-:Y:S01]  /*4880*/  UIMAD UR4, UR4, -0x80, UR6 ;  /* 0xffffff80040478a4 */ /* 0x000fe2000f8e0206 */
[----:B------:R-:W4:Y:S01]  /*4890*/  S2UR UR8, SR_CgaCtaId ;  /* 0x00000000000879c3 */ /* 0x000f220000008800 */
[----:B------:R-:W-:Y:S01]  /*48a0*/  LOP3.LUT R132, R132, 0xfffffffc, RZ, 0xc0, !PT ;  /* 0xfffffffc84847812 */ /* 0x000fe200078ec0ff */
[----:B------:R-:W-:Y:S01]  /*48b0*/  UMOV UR5, 0x400 ;  /* 0x0000040000057882 */ /* 0x000fe20000000000 */
[----:B------:R-:W-:Y:S01]  /*48c0*/  UMOV UR11, 0x400 ;  /* 0x00000400000b7882 */ /* 0x000fe20000000000 */
[----:B------:R-:W-:Y:S01]  /*48d0*/  UMOV UR10, URZ ;  /* 0x000000ff000a7c82 */ /* 0x000fe20008000000 */
[----:B-12---:R-:W-:Y:S01]  /*48e0*/  IMAD R3, RZ, RZ, -UR4 ;  /* 0x80000004ff037e24 */ /* 0x006fe2000f8e02ff */
[----:B------:R-:W-:-:S04]  /*48f0*/  IADD3 R132, PT, PT, R0, 0x3, -R132 ;  /* 0x0000000300847810 */ /* 0x000fc80007ffe884 */
[C---:B------:R-:W-:Y:S02]  /*4900*/  VIADDMNMX R136, R3.reuse, 0x20, RZ, !PT ;  /* 0x0000002003887846 */ /* 0x040fe400078001ff */
[C---:B------:R-:W-:Y:S02]  /*4910*/  VIADDMNMX R135, R3.reuse, 0x40, RZ, !PT ;  /* 0x0000004003877846 */ /* 0x040fe400078001ff */
[C---:B------:R-:W-:Y:S02]  /*4920*/  VIADDMNMX R134, R3.reuse, 0x60, RZ, !PT ;  /* 0x0000006003867846 */ /* 0x040fe400078001ff */
[----:B------:R-:W-:Y:S01]  /*4930*/  VIADDMNMX R3, R3, 0x80, RZ, !PT ;  /* 0x0000008003037846 */ /* 0x000fe200078001ff */
[----:B---3--:R-:W-:Y:S01]  /*4940*/  ULEA UR5, UR7, UR5, 0x18 ;  /* 0x0000000507057291 */ /* 0x008fe2000f8ec0ff */
[--C-:B------:R-:W-:Y:S02]  /*4950*/  SHF.R.U32.HI R136, RZ, R136, R133.reuse ;  /* 0x00000088ff887219 */ /* 0x100fe40000011685 */
[----:B------:R-:W-:-:S02]  /*4960*/  SHF.R.U32.HI R135, RZ, R135, R133 ;  /* 0x00000087ff877219 */ /* 0x000fc40000011685 */
[--C-:B------:R-:W-:Y:S02]  /*4970*/  SHF.R.U32.HI R134, RZ, R134, R133.reuse ;  /* 0x00000086ff867219 */ /* 0x100fe40000011685 */
[----:B------:R-:W-:Y:S01]  /*4980*/  SHF.R.U32.HI R133, RZ, R3, R133 ;  /* 0x00000003ff857219 */ /* 0x000fe20000011685 */
[----:B----4-:R-:W-:-:S12]  /*4990*/  ULEA UR11, UR8, UR11, 0x18 ;  /* 0x0000000b080b7291 */ /* 0x010fd8000f8ec0ff */
.L_x_49:
[----:B-1----:R-:W-:Y:S02]  /*49a0*/  SHF.L.U32 R4, R140, 0x1f, RZ ;  /* 0x0000001f8c047819 */ /* 0x002fe400000006ff */
[----:B------:R-:W-:Y:S02]  /*49b0*/  SHF.L.U32 R6, R139, 0x1f, RZ ;  /* 0x0000001f8b067819 */ /* 0x000fe400000006ff */
[----:B------:R-:W1:Y:S02]  /*49c0*/  SYNCS.PHASECHK.TRANS64.TRYWAIT P0, [UR5+0xd8], R4 ;  /* 0x0000d804ff0075a7 */ /* 0x000e640008001105 */
[----:B-1-3--:R-:W-:Y:S05]  /*49d0*/  @!P0 BRA `(.L_x_42) ;  /* 0x0000006000708947 */ /* 0x00afea0003800000 */
.L_x_96:
[----:B------:R-:W2:Y:S01]  /*49e0*/  SYNCS.PHASECHK.TRANS64.TRYWAIT P0, [UR5+0xa0], R6 ;  /* 0x0000a006ff0075a7 */ /* 0x000ea20008001105 */
[----:B-1----:R-:W1:Y:S02]  /*49f0*/  S2R R3, SR_TID.X ;  /* 0x0000000000037919 */ /* 0x002e640000002100 */
[----:B-1----:R-:W-:-:S05]  /*4a00*/  IMAD.U32 R138, R3, 0x10000, RZ ;  /* 0x00010000038a7824 */ /* 0x002fca00078e00ff */
[----:B------:R-:W-:-:S04]  /*4a10*/  LOP3.LUT R138, R138, 0x600000, RZ, 0xc0, !PT ;  /* 0x006000008a8a7812 */ /* 0x000fc800078ec0ff */
[----:B------:R-:W-:Y:S01]  /*4a20*/  R2UR UR4, R138 ;  /* 0x000000008a0472ca */ /* 0x000fe200000e0000 */
[----:B--2---:R-:W-:-:S14]  /*4a30*/  @!P0 BRA `(.L_x_43) ;  /* 0x0000006000748947 */ /* 0x004fdc0003800000 */
.L_x_98:
[----:B------:R-:W2:Y:S01]  /*4a40*/  LDTM.x32 R100, tmem[UR4] ;  /* 0x00000004006479ee */ /* 0x000ea200082c0000 */
[----:B------:R-:W-:Y:S01]  /*4a50*/  LOP3.LUT R137, R138, 0x20, RZ, 0xfc, !PT ;  /* 0x000000208a897812 */ /* 0x000fe200078efcff */
[----:B------:R-:W-:Y:S01]  /*4a60*/  UISETP.GE.AND UP0, UPT, UR9, 0x1, UPT ;  /* 0x000000010900788c */ /* 0x000fe2000bf06270 */
[----:B------:R-:W-:Y:S02]  /*4a70*/  R2P PR, R136, 0x7e ;  /* 0x0000007e88007804 */ /* 0x000fe40000000000 */
[----:B------:R-:W-:Y:S02]  /*4a80*/  R2UR UR4, R137 ;  /* 0x00000000890472ca */ /* 0x000fe400000e0000 */
[C---:B------:R-:W-:Y:S02]  /*4a90*/  LOP3.LUT R141, R138.reuse, 0x40, RZ, 0xfc, !PT ;  /* 0x000000408a8d7812 */ /* 0x040fe400078efcff */
[C---:B------:R-:W-:Y:S02]  /*4aa0*/  LOP3.LUT R150, R138.reuse, 0x60, RZ, 0xfc, !PT ;  /* 0x000000608a967812 */ /* 0x040fe400078efcff */
[----:B------:R-:W-:-:S02]  /*4ab0*/  LOP3.LUT R151, R138, 0x50, RZ, 0xfc, !PT ;  /* 0x000000508a977812 */ /* 0x000fc400078efcff */
[----:B------:R-:W-:Y:S02]  /*4ac0*/  LOP3.LUT R166, R138, 0x70, RZ, 0xfc, !PT ;  /* 0x000000708aa67812 */ /* 0x000fe400078efcff */
[----:B------:R-:W-:-:S03]  /*4ad0*/  R2UR UR6, R151 ;  /* 0x00000000970672ca */ /* 0x000fc600000e0000 */
[----:B------:R-:W3:Y:S01]  /*4ae0*/  LDTM.x32 R68, tmem[UR4] ;  /* 0x00000004004479ee */ /* 0x000ee200082c0000 */
[----:B------:R-:W-:Y:S02]  /*4af0*/  R2UR UR4, R141 ;  /* 0x000000008d0472ca */ /* 0x000fe400000e0000 */
[----:B--2---:R-:W-:Y:S02]  /*4b00*/  SEL R101, R101, 0xff800000, P1 ;  /* 0xff80000065657807 */ /* 0x004fe40000800000 */
[----:B------:R-:W-:Y:S02]  /*4b10*/  SEL R102, R102, 0xff800000, P2 ;  /* 0xff80000066667807 */ /* 0x000fe40001000000 */
[----:B------:R-:W-:Y:S02]  /*4b20*/  SEL R103, R103, 0xff800000, P3 ;  /* 0xff80000067677807 */ /* 0x000fe40001800000 */
[----:B------:R-:W-:Y:S02]  /*4b30*/  SEL R104, R104, 0xff800000, P4 ;  /* 0xff80000068687807 */ /* 0x000fe40002000000 */
[----:B------:R-:W-:-:S03]  /*4b40*/  SEL R105, R105, 0xff800000, P5 ;  /* 0xff80000069697807 */ /* 0x000fc60002800000 */
[----:B------:R-:W2:Y:S01]  /*4b50*/  LDTM.x32 R36, tmem[UR4] ;  /* 0x00000004002479ee */ /* 0x000ea200082c0000 */
[----:B------:R-:W-:Y:S02]  /*4b60*/  SEL R106, R106, 0xff800000, P6 ;  /* 0xff8000006a6a7807 */ /* 0x000fe40003000000 */
[----:B------:R-:W-:Y:S02]  /*4b70*/  R2P PR, R136.B1, 0x7f ;  /* 0x0000007f88007804 */ /* 0x000fe40000001000 */
[----:B------:R-:W-:-:S03]  /*4b80*/  R2UR UR4, R150 ;  /* 0x00000000960472ca */ /* 0x000fc600000e0000 */
[----:B------:R-:W-:Y:S02]  /*4b90*/  SEL R108, R108, 0xff800000, P0 ;  /* 0xff8000006c6c7807 */ /* 0x000fe40000000000 */
[----:B------:R-:W-:Y:S02]  /*4ba0*/  SEL R109, R109, 0xff800000, P1 ;  /* 0xff8000006d6d7807 */ /* 0x000fe40000800000 */
[----:B------:R-:W-:Y:S02]  /*4bb0*/  SEL R110, R110, 0xff800000, P2 ;  /* 0xff8000006e6e7807 */ /* 0x000fe40001000000 */
[----:B------:R-:W-:Y:S02]  /*4bc0*/  SEL R111, R111, 0xff800000, P3 ;  /* 0xff8000006f6f7807 */ /* 0x000fe40001800000 */
[----:B------:R-:W-:Y:S02]  /*4bd0*/  SEL R112, R112, 0xff800000, P4 ;  /* 0xff80000070707807 */ /* 0x000fe40002000000 */
[----:B------:R-:W-:Y:S01]  /*4be0*/  SEL R113, R113, 0xff800000, P5 ;  /* 0xff80000071717807 */ /* 0x000fe20002800000 */
[----:B-1----:R-:W1:Y:S01]  /*4bf0*/  LDTM.x32 R4, tmem[UR4] ;  /* 0x00000004000479ee */ /* 0x002e6200082c0000 */
[----:B------:R-:W-:Y:S01]  /*4c00*/  SEL R114, R114, 0xff800000, P6 ;  /* 0xff80000072727807 */ /* 0x000fe20003000000 */
[----:B------:R-:W4:Y:S01]  /*4c10*/  LDCU UR4, c[0x0][0x600] ;  /* 0x0000c000ff0477ac */ /* 0x000f220008000800 */
[----:B------:R5:W-:Y:S06]  /*4c20*/  BAR.ARV R132, 0x40 ;  /* 0x000100840000751d */ /* 0x000bec0000002000 */
[----:B------:R-:W-:-:S05]  /*4c30*/  R2P PR, R136.B2, 0x7f ;  /* 0x0000007f88007804 */ /* 0x000fca0000002000 */
[----:B------:R-:W-:Y:S02]  /*4c40*/  SEL R116, R116, 0xff800000, P0 ;  /* 0xff80000074747807 */ /* 0x000fe40000000000 */
[----:B------:R-:W-:Y:S02]  /*4c50*/  SEL R117, R117, 0xff800000, P1 ;  /* 0xff80000075757807 */ /* 0x000fe40000800000 */
[----:B------:R-:W-:Y:S02]  /*4c60*/  SEL R118, R118, 0xff800000, P2 ;  /* 0xff80000076767807 */ /* 0x000fe40001000000 */
[----:B------:R-:W-:Y:S02]  /*4c70*/  SEL R119, R119, 0xff800000, P3 ;  /* 0xff80000077777807 */ /* 0x000fe40001800000 */
[----:B------:R-:W-:Y:S02]  /*4c80*/  SEL R120, R120, 0xff800000, P4 ;  /* 0xff80000078787807 */ /* 0x000fe40002000000 */
[----:B------:R-:W-:-:S02]  /*4c90*/  SEL R121, R121, 0xff800000, P5 ;  /* 0xff80000079797807 */ /* 0x000fc40002800000 */
[----:B------:R-:W-:Y:S02]  /*4ca0*/  SEL R122, R122, 0xff800000, P6 ;  /* 0xff8000007a7a7807 */ /* 0x000fe40003000000 */
[----:B------:R-:W-:-:S05]  /*4cb0*/  R2P PR, R136.B3, 0x7f ;  /* 0x0000007f88007804 */ /* 0x000fca0000003000 */
[----:B------:R-:W-:Y:S02]  /*4cc0*/  SEL R125, R125, 0xff800000, P1 ;  /* 0xff8000007d7d7807 */ /* 0x000fe40000800000 */
[----:B------:R-:W-:Y:S02]  /*4cd0*/  SEL R126, R126, 0xff800000, P2 ;  /* 0xff8000007e7e7807 */ /* 0x000fe40001000000 */
[----:B------:R-:W-:Y:S02]  /*4ce0*/  SEL R127, R127, 0xff800000, P3 ;  /* 0xff8000007f7f7807 */ /* 0x000fe40001800000 */
[----:B------:R-:W-:Y:S02]  /*4cf0*/  SEL R128, R128, 0xff800000, P4 ;  /* 0xff80000080807807 */ /* 0x000fe40002000000 */
[----:B------:R-:W-:Y:S02]  /*4d00*/  SEL R129, R129, 0xff800000, P5 ;  /* 0xff80000081817807 */ /* 0x000fe40002800000 */
[----:B------:R-:W-:-:S02]  /*4d10*/  SEL R130, R130, 0xff800000, P6 ;  /* 0xff80000082827807 */ /* 0x000fc40003000000 */
[----:B------:R-:W-:Y:S02]  /*4d20*/  R2P PR, R135, 0x7e ;  /* 0x0000007e87007804 */ /* 0x000fe40000000000 */
[----:B------:R-:W-:-:S03]  /*4d30*/  SEL R124, R124, 0xff800000, P0 ;  /* 0xff8000007c7c7807 */ /* 0x000fc60000000000 */
[----:B---3--:R-:W-:Y:S02]  /*4d40*/  SEL R69, R69, 0xff800000, P1 ;  /* 0xff80000045457807 */ /* 0x008fe40000800000 */
[----:B------:R-:W-:Y:S02]  /*4d50*/  SEL R70, R70, 0xff800000, P2 ;  /* 0xff80000046467807 */ /* 0x000fe40001000000 */
[----:B------:R-:W-:Y:S02]  /*4d60*/  SEL R71, R71, 0xff800000, P3 ;  /* 0xff80000047477807 */ /* 0x000fe40001800000 */
[----:B------:R-:W-:Y:S02]  /*4d70*/  SEL R72, R72, 0xff800000, P4 ;  /* 0xff80000048487807 */ /* 0x000fe40002000000 */
[----:B------:R-:W-:Y:S02]  /*4d80*/  SEL R73, R73, 0xff800000, P5 ;  /* 0xff80000049497807 */ /* 0x000fe40002800000 */
[----:B------:R-:W-:-:S02]  /*4d90*/  SEL R74, R74, 0xff800000, P6 ;  /* 0xff8000004a4a7807 */ /* 0x000fc40003000000 */
        /* <DEDUP_REMOVED lines=25> */
[----:B--2---:R-:W-:Y:S02]  /*4f30*/  SEL R37, R37, 0xff800000, P1 ;  /* 0xff80000025257807 */ /* 0x004fe40000800000 */
        /* <DEDUP_REMOVED lines=13> */
[----:B------:R-:W-:Y:S02]  /*5010*/  R2P PR, R134.B2, 0x7f ;  /* 0x0000007f86007804 */ /* 0x000fe40000002000 */
[----:B------:R-:W-:Y:S02]  /*5020*/  LOP3.LUT R48, R136, 0x1, RZ, 0xc0, !PT ;  /* 0x0000000188307812 */ /* 0x000fe400078ec0ff */
[----:B------:R-:W-:Y:S02]  /*5030*/  FMNMX R50, R102, R103, !PT ;  /* 0x0000006766327209 */ /* 0x000fe40007800000 */
[----:B------:R-:W-:Y:S02]  /*5040*/  SEL R52, R52, 0xff800000, P0 ;  /* 0xff80000034347807 */ /* 0x000fe40000000000 */
[----:B------:R-:W-:-:S02]  /*5050*/  SEL R53, R53, 0xff800000, P1 ;  /* 0xff80000035357807 */ /* 0x000fc40000800000 */
[----:B------:R-:W-:Y:S02]  /*5060*/  SEL R144, R54, 0xff800000, P2 ;  /* 0xff80000036907807 */ /* 0x000fe40001000000 */
[----:B------:R-:W-:Y:S02]  /*5070*/  SEL R145, R55, 0xff800000, P3 ;  /* 0xff80000037917807 */ /* 0x000fe40001800000 */
[----:B------:R-:W-:Y:S02]  /*5080*/  SEL R146, R56, 0xff800000, P4 ;  /* 0xff80000038927807 */ /* 0x000fe40002000000 */
[----:B------:R-:W-:Y:S02]  /*5090*/  SEL R147, R57, 0xff800000, P5 ;  /* 0xff80000039937807 */ /* 0x000fe40002800000 */
[----:B------:R-:W-:Y:S02]  /*50a0*/  SEL R158, R58, 0xff800000, P6 ;  /* 0xff8000003a9e7807 */ /* 0x000fe40003000000 */
[----:B------:R-:W-:-:S02]  /*50b0*/  R2P PR, R134.B3, 0x7f ;  /* 0x0000007f86007804 */ /* 0x000fc40000003000 */
[----:B------:R-:W-:Y:S02]  /*50c0*/  FMNMX R49, R104, R105, !PT ;  /* 0x0000006968317209 */ /* 0x000fe40007800000 */
[----:B------:R-:W-:Y:S02]  /*50d0*/  FMNMX3 R50, R50, R110, R111, !PT ;  /* 0x0000006e32327276 */ /* 0x000fe4000780006f */
[----:B------:R-:W-:Y:S02]  /*50e0*/  SEL R149, R61, 0xff800000, P1 ;  /* 0xff8000003d957807 */ /* 0x000fe40000800000 */
[----:B------:R-:W-:Y:S02]  /*50f0*/  SEL R62, R62, 0xff800000, P2 ;  /* 0xff8000003e3e7807 */ /* 0x000fe40001000000 */
[----:B------:R-:W-:Y:S02]  /*5100*/  SEL R63, R63, 0xff800000, P3 ;  /* 0xff8000003f3f7807 */ /* 0x000fe40001800000 */
[----:B------:R-:W-:-:S02]  /*5110*/  SEL R152, R64, 0xff800000, P4 ;  /* 0xff80000040987807 */ /* 0x000fc40002000000 */
[----:B------:R-:W-:Y:S02]  /*5120*/  SEL R153, R65, 0xff800000, P5 ;  /* 0xff80000041997807 */ /* 0x000fe40002800000 */
[----:B------:R-:W-:Y:S02]  /*5130*/  SEL R160, R66, 0xff800000, P6 ;  /* 0xff80000042a07807 */ /* 0x000fe40003000000 */
[----:B------:R-:W-:Y:S02]  /*5140*/  R2P PR, R133, 0x7e ;  /* 0x0000007e85007804 */ /* 0x000fe40000000000 */
[----:B------:R-:W-:Y:S02]  /*5150*/  SEL R148, R60, 0xff800000, P0 ;  /* 0xff8000003c947807 */ /* 0x000fe40000000000 */
[----:B------:R-:W-:Y:S02]  /*5160*/  FMNMX3 R49, R49, R112, R113, !PT ;  /* 0x0000007031317276 */ /* 0x000fe40007800071 */
[----:B-1----:R-:W-:-:S02]  /*5170*/  SEL R5, R5, 0xff800000, P1 ;  /* 0xff80000005057807 */ /* 0x002fc40000800000 */
[----:B------:R-:W-:Y:S02]  /*5180*/  SEL R6, R6, 0xff800000, P2 ;  /* 0xff80000006067807 */ /* 0x000fe40001000000 */
[----:B------:R-:W-:Y:S02]  /*5190*/  SEL R7, R7, 0xff800000, P3 ;  /* 0xff80000007077807 */ /* 0x000fe40001800000 */
[----:B------:R-:W-:Y:S02]  /*51a0*/  SEL R8, R8, 0xff800000, P4 ;  /* 0xff80000008087807 */ /* 0x000fe40002000000 */
[----:B------:R-:W-:Y:S02]  /*51b0*/  SEL R9, R9, 0xff800000, P5 ;  /* 0xff80000009097807 */ /* 0x000fe40002800000 */
[----:B------:R-:W-:Y:S02]  /*51c0*/  SEL R10, R10, 0xff800000, P6 ;  /* 0xff8000000a0a7807 */ /* 0x000fe40003000000 */
[----:B------:R-:W-:-:S02]  /*51d0*/  R2P PR, R133.B1, 0x7f ;  /* 0x0000007f85007804 */ /* 0x000fc40000001000 */
[----:B------:R-:W-:Y:S02]  /*51e0*/  FMNMX3 R50, R50, R118, R119, !PT ;  /* 0x0000007632327276 */ /* 0x000fe40007800077 */
[----:B------:R-:W-:Y:S02]  /*51f0*/  FMNMX3 R49, R49, R120, R121, !PT ;  /* 0x0000007831317276 */ /* 0x000fe40007800079 */
[----:B------:R-:W-:Y:S02]  /*5200*/  SEL R12, R12, 0xff800000, P0 ;  /* 0xff8000000c0c7807 */ /* 0x000fe40000000000 */
[----:B------:R-:W-:Y:S02]  /*5210*/  SEL R13, R13, 0xff800000, P1 ;  /* 0xff8000000d0d7807 */ /* 0x000fe40000800000 */
[----:B------:R-:W-:Y:S02]  /*5220*/  SEL R14, R14, 0xff800000, P2 ;  /* 0xff8000000e0e7807 */ /* 0x000fe40001000000 */
[----:B------:R-:W-:-:S02]  /*5230*/  SEL R15, R15, 0xff800000, P3 ;  /* 0xff8000000f0f7807 */ /* 0x000fc40001800000 */
[----:B------:R-:W-:Y:S02]  /*5240*/  SEL R16, R16, 0xff800000, P4 ;  /* 0xff80000010107807 */ /* 0x000fe40002000000 */
[----:B------:R-:W-:Y:S02]  /*5250*/  SEL R17, R17, 0xff800000, P5 ;  /* 0xff80000011117807 */ /* 0x000fe40002800000 */
[----:B------:R-:W-:Y:S02]  /*5260*/  SEL R18, R18, 0xff800000, P6 ;  /* 0xff80000012127807 */ /* 0x000fe40003000000 */
[----:B------:R-:W-:Y:S02]  /*5270*/  R2P PR, R133.B2, 0x7f ;  /* 0x0000007f85007804 */ /* 0x000fe40000002000 */
[----:B------:R-:W-:Y:S02]  /*5280*/  FMNMX3 R50, R50, R126, R127, !PT ;  /* 0x0000007e32327276 */ /* 0x000fe4000780007f */
[----:B------:R-:W-:-:S02]  /*5290*/  FMNMX3 R49, R49, R128, R129, !PT ;  /* 0x0000008031317276 */ /* 0x000fc40007800081 */
        /* <DEDUP_REMOVED lines=8> */
[----:B------:R-:W-:Y:S02]  /*5320*/  FMNMX3 R50, R50, R70, R71, !PT ;  /* 0x0000004632327276 */ /* 0x000fe40007800047 */
[----:B------:R-:W-:Y:S02]  /*5330*/  FMNMX3 R49, R49, R72, R73, !PT ;  /* 0x0000004831317276 */ /* 0x000fe40007800049 */
[----:B------:R-:W-:Y:S02]  /*5340*/  SEL R28, R28, 0xff800000, P0 ;  /* 0xff8000001c1c7807 */ /* 0x000fe40000000000 */
[----:B------:R-:W-:-:S02]  /*5350*/  ISETP.NE.U32.AND P0, PT, R48, 0x1, PT ;  /* 0x000000013000780c */ /* 0x000fc40003f05070 */
[----:B------:R-:W-:Y:S02]  /*5360*/  LOP3.LUT R48, R135, 0x1, RZ, 0xc0, !PT ;  /* 0x0000000187307812 */ /* 0x000fe400078ec0ff */
[----:B------:R-:W-:Y:S02]  /*5370*/  SEL R100, R100, 0xff800000, !P0 ;  /* 0xff80000064647807 */ /* 0x000fe40004000000 */
[----:B------:R-:W-:Y:S02]  /*5380*/  LOP3.LUT P0, RZ, R136, 0x80, RZ, 0xc0, !PT ;  /* 0x0000008088ff7812 */ /* 0x000fe4000780c0ff */
[----:B------:R-:W-:Y:S02]  /*5390*/  FMNMX3 R50, R50, R78, R79, !PT ;  /* 0x0000004e32327276 */ /* 0x000fe4000780004f */
[----:B------:R-:W-:Y:S02]  /*53a0*/  SEL R107, R107, 0xff800000, P0 ;  /* 0xff8000006b6b7807 */ /* 0x000fe40000000000 */
[----:B------:R-:W-:-:S02]  /*53b0*/  LOP3.LUT P0, RZ, R136, 0x8000, RZ, 0xc0, !PT ;  /* 0x0000800088ff7812 */ /* 0x000fc4000780c0ff */
[----:B------:R-:W-:Y:S02]  /*53c0*/  FMNMX3 R49, R49, R80, R81, !PT ;  /* 0x0000005031317276 */ /* 0x000fe40007800051 */
[----:B------:R-:W-:Y:S02]  /*53d0*/  SEL R115, R115, 0xff800000, P0 ;  /* 0xff80000073737807 */ /* 0x000fe40000000000 */
[----:B------:R-:W-:Y:S02]  /*53e0*/  LOP3.LUT P0, RZ, R136, 0x800000, RZ, 0xc0, !PT ;  /* 0x0080000088ff7812 */ /* 0x000fe4000780c0ff */
[----:B------:R-:W-:Y:S02]  /*53f0*/  FMNMX3 R50, R50, R86, R87, !PT ;  /* 0x0000005632327276 */ /* 0x000fe40007800057 */
[----:B------:R-:W-:Y:S02]  /*5400*/  SEL R123, R123, 0xff800000, P0 ;  /* 0xff8000007b7b7807 */ /* 0x000fe40000000000 */
[----:B------:R-:W-:-:S02]  /*5410*/  ISETP.GT.AND P0, PT, R136, -0x1, PT ;  /* 0xffffffff8800780c */ /* 0x000fc40003f04270 */
[----:B------:R-:W-:Y:S02]  /*5420*/  FMNMX3 R49, R49, R88, R89, !PT ;  /* 0x0000005831317276 */ /* 0x000fe40007800059 */
[----:B------:R-:W-:Y:S02]  /*5430*/  SEL R131, R131, 0xff800000, !P0 ;  /* 0xff80000083837807 */ /* 0x000fe40004000000 */
[----:B------:R-:W-:Y:S02]  /*5440*/  ISETP.NE.U32.AND P0, PT, R48, 0x1, PT ;  /* 0x000000013000780c */ /* 0x000fe40003f05070 */
[----:B------:R-:W-:Y:S02]  /*5450*/  LOP3.LUT R48, R134, 0x1, RZ, 0xc0, !PT ;  /* 0x0000000186307812 */ /* 0x000fe400078ec0ff */
[----:B------:R-:W-:Y:S02]  /*5460*/  SEL R68, R68, 0xff800000, !P0 ;  /* 0xff80000044447807 */ /* 0x000fe40004000000 */
[----:B------:R-:W-:-:S02]  /*5470*/  LOP3.LUT P0, RZ, R135, 0x80, RZ, 0xc0, !PT ;  /* 0x0000008087ff7812 */ /* 0x000fc4000780c0ff */
[----:B------:R-:W-:Y:S02]  /*5480*/  FMNMX3 R50, R50, R94, R95, !PT ;  /* 0x0000005e32327276 */ /* 0x000fe4000780005f */
[----:B------:R-:W-:Y:S02]  /*5490*/  SEL R75, R75, 0xff800000, P0 ;  /* 0xff8000004b4b7807 */ /* 0x000fe40000000000 */
[----:B------:R-:W-:Y:S02]  /*54a0*/  LOP3.LUT P0, RZ, R135, 0x8000, RZ, 0xc0, !PT ;  /* 0x0000800087ff7812 */ /* 0x000fe4000780c0ff */
[----:B------:R-:W-:Y:S02]  /*54b0*/  FMNMX3 R49, R49, R96, R97, !PT ;  /* 0x0000006031317276 */ /* 0x000fe40007800061 */
[----:B------:R-:W-:Y:S02]  /*54c0*/  SEL R83, R83, 0xff800000, P0 ;  /* 0xff80000053537807 */ /* 0x000fe40000000000 */
[----:B------:R-:W-:-:S02]  /*54d0*/  LOP3.LUT P0, RZ, R135, 0x800000, RZ, 0xc0, !PT ;  /* 0x0080000087ff7812 */ /* 0x000fc4000780c0ff */
[----:B------:R-:W-:Y:S02]  /*54e0*/  FMNMX3 R50, R50, R38, R39, !PT ;  /* 0x0000002632327276 */ /* 0x000fe40007800027 */
[----:B------:R-:W-:Y:S02]  /*54f0*/  SEL R91, R91, 0xff800000, P0 ;  /* 0xff8000005b5b7807 */ /* 0x000fe40000000000 */
[----:B------:R-:W-:Y:S02]  /*5500*/  ISETP.GT.AND P0, PT, R135, -0x1, PT ;  /* 0xffffffff8700780c */ /* 0x000fe40003f04270 */
[----:B------:R-:W-:Y:S02]  /*5510*/  FMNMX3 R49, R49, R40, R41, !PT ;  /* 0x0000002831317276 */ /* 0x000fe40007800029 */
[----:B------:R-:W-:Y:S02]  /*5520*/  SEL R155, R99, 0xff800000, !P0 ;  /* 0xff800000639b7807 */ /* 0x000fe40004000000 */
        /* <DEDUP_REMOVED lines=10> */
[----:B------:R-:W-:Y:S02]  /*55d0*/  FMNMX R51, R100, R101, !PT ;  /* 0x0000006564337209 */ /* 0x000fe40007800000 */
[----:B------:R-:W-:Y:S02]  /*55e0*/  SEL R159, R59, 0xff800000, P0 ;  /* 0xff8000003b9f7807 */ /* 0x000fe40000000000 */
[----:B------:R-:W-:-:S02]  /*55f0*/  ISETP.GT.AND P0, PT, R134, -0x1, PT ;  /* 0xffffffff8600780c */ /* 0x000fc40003f04270 */
[----:B------:R-:W-:Y:S02]  /*5600*/  FMNMX3 R51, R51, R108, R109, !PT ;  /* 0x0000006c33337276 */ /* 0x000fe4000780006d */
[----:B------:R-:W-:Y:S02]  /*5610*/  SEL R161, R67, 0xff800000, !P0 ;  /* 0xff80000043a17807 */ /* 0x000fe40004000000 */
[----:B------:R-:W-:Y:S02]  /*5620*/  ISETP.NE.U32.AND P0, PT, R48, 0x1, PT ;  /* 0x000000013000780c */ /* 0x000fe40003f05070 */
[----:B------:R-:W-:Y:S02]  /*5630*/  FMNMX R48, R106, R107, !PT ;  /* 0x0000006b6a307209 */ /* 0x000fe40007800000 */
[----:B------:R-:W-:Y:S02]  /*5640*/  FMNMX3 R51, R51, R116, R117, !PT ;  /* 0x0000007433337276 */ /* 0x000fe40007800075 */
[----:B------:R-:W-:-:S02]  /*5650*/  FMNMX3 R48, R48, R114, R115, !PT ;  /* 0x0000007230307276 */ /* 0x000fc40007800073 */
[----:B------:R-:W-:Y:S02]  /*5660*/  FMNMX3 R51, R51, R124, R125, !PT ;  /* 0x0000007c33337276 */ /* 0x000fe4000780007d */
[----:B------:R-:W-:Y:S02]  /*5670*/  FMNMX3 R48, R48, R122, R123, !PT ;  /* 0x0000007a30307276 */ /* 0x000fe4000780007b */
[----:B------:R-:W-:Y:S02]  /*5680*/  FMNMX3 R51, R51, R68, R69, !PT ;  /* 0x0000004433337276 */ /* 0x000fe40007800045 */
[----:B------:R-:W-:Y:S02]  /*5690*/  FMNMX3 R48, R48, R130, R131, !PT ;  /* 0x0000008230307276 */ /* 0x000fe40007800083 */
        /* <DEDUP_REMOVED lines=10> */
[----:B------:R-:W-:Y:S02]  /*5740*/  SEL R4, R4, 0xff800000, !P0 ;  /* 0xff80000004047807 */ /* 0x000fe40004000000 */
[----:B------:R-:W-:Y:S02]  /*5750*/  FMNMX3 R48, R48, R156, R157, !PT ;  /* 0x0000009c30307276 */ /* 0x000fe4000780009d */
[----:B------:R-:W-:Y:S02]  /*5760*/  FMNMX3 R51, R51, R52, R53, !PT ;  /* 0x0000003433337276 */ /* 0x000fe40007800035 */
[----:B------:R-:W-:-:S02]  /*5770*/  FMNMX3 R50, R50, R144, R145, !PT ;  /* 0x0000009032327276 */ /* 0x000fc40007800091 */
[----:B------:R-:W-:Y:S02]  /*5780*/  LOP3.LUT P0, RZ, R133, 0x80, RZ, 0xc0, !PT ;  /* 0x0000008085ff7812 */ /* 0x000fe4000780c0ff */
[----:B------:R-:W-:Y:S02]  /*5790*/  FMNMX3 R49, R49, R146, R147, !PT ;  /* 0x0000009231317276 */ /* 0x000fe40007800093 */
[----:B------:R-:W-:Y:S02]  /*57a0*/  FMNMX3 R48, R48, R158, R159, !PT ;  /* 0x0000009e30307276 */ /* 0x000fe4000780009f */
[----:B------:R-:W-:Y:S02]  /*57b0*/  FMNMX3 R51, R51, R148, R149, !PT ;  /* 0x0000009433337276 */ /* 0x000fe40007800095 */
[----:B------:R-:W-:Y:S02]  /*57c0*/  FMNMX3 R50, R50, R62, R63, !PT ;  /* 0x0000003e32327276 */ /* 0x000fe4000780003f */
[----:B------:R-:W-:-:S02]  /*57d0*/  SEL R11, R11, 0xff800000, P0 ;  /* 0xff8000000b0b7807 */ /* 0x000fc40000000000 */
        /* <DEDUP_REMOVED lines=12> */
[----:B------:R-:W-:Y:S02]  /*58a0*/  ISETP.GT.AND P0, PT, R133, -0x1, PT ;  /* 0xffffffff8500780c */ /* 0x000fe40003f04270 */
[----:B------:R-:W-:Y:S02]  /*58b0*/  FMNMX3 R49, R49, R16, R17, !PT ;  /* 0x0000001031317276 */ /* 0x000fe40007800011 */
[----:B------:R-:W-:Y:S02]  /*58c0*/  FMNMX3 R48, R48, R18, R19, !PT ;  /* 0x0000001230307276 */ /* 0x000fe40007800013 */
[----:B------:R-:W-:Y:S02]  /*58d0*/  FMNMX3 R51, R51, R20, R21, !PT ;  /* 0x0000001433337276 */ /* 0x000fe40007800015 */
[----:B------:R-:W-:Y:S02]  /*58e0*/  FMNMX3 R50, R50, R22, R23, !PT ;  /* 0x0000001632327276 */ /* 0x000fe40007800017 */
[----:B------:R-:W-:-:S02]  /*58f0*/  SEL R29, R29, 0xff800000, P1 ;  /* 0xff8000001d1d7807 */ /* 0x000fc40000800000 */
[----:B------:R-:W-:Y:S02]  /*5900*/  SEL R30, R30, 0xff800000, P2 ;  /* 0xff8000001e1e7807 */ /* 0x000fe40001000000 */
[----:B------:R-:W-:Y:S02]  /*5910*/  SEL R31, R31, 0xff800000, P3 ;  /* 0xff8000001f1f7807 */ /* 0x000fe40001800000 */
[----:B------:R-:W-:Y:S02]  /*5920*/  SEL R35, R35, 0xff800000, !P0 ;  /* 0xff80000023237807 */ /* 0x000fe40004000000 */
[----:B------:R-:W-:Y:S02]  /*5930*/  SEL R32, R32, 0xff800000, P4 ;  /* 0xff80000020207807 */ /* 0x000fe40002000000 */
[----:B------:R-:W-:Y:S02]  /*5940*/  SEL R33, R33, 0xff800000, P5 ;  /* 0xff80000021217807 */ /* 0x000fe40002800000 */
[----:B------:R-:W-:-:S02]  /*5950*/  FMNMX3 R51, R51, R28, R29, !PT ;  /* 0x0000001c33337276 */ /* 0x000fc4000780001d */
[----:B------:R-:W-:Y:S02]  /*5960*/  FMNMX3 R50, R50, R30, R31, !PT ;  /* 0x0000001e32327276 */ /* 0x000fe4000780001f */
[----:B------:R-:W-:Y:S02]  /*5970*/  SEL R34, R34, 0xff800000, P6 ;  /* 0xff80000022227807 */ /* 0x000fe40003000000 */
[----:B------:R-:W-:Y:S02]  /*5980*/  FMNMX3 R49, R49, R24, R25, !PT ;  /* 0x0000001831317276 */ /* 0x000fe40007800019 */
[----:B------:R-:W-:Y:S02]  /*5990*/  FMNMX3 R48, R48, R26, R27, !PT ;  /* 0x0000001a30307276 */ /* 0x000fe4000780001b */
[----:B------:R-:W-:Y:S02]  /*59a0*/  FMNMX R50, R51, R50, !PT ;  /* 0x0000003233327209 */ /* 0x000fe40007800000 */
[----:B------:R-:W-:-:S02]  /*59b0*/  FMNMX3 R49, R49, R32, R33, !PT ;  /* 0x0000002031317276 */ /* 0x000fc40007800021 */
[----:B------:R-:W-:-:S04]  /*59c0*/  FMNMX3 R48, R48, R34, R35, !PT ;  /* 0x0000002230307276 */ /* 0x000fc80007800023 */
[----:B------:R-:W-:-:S04]  /*59d0*/  FMNMX3 R167, R50, R49, R48, !PT ;  /* 0x0000003132a77276 */ /* 0x000fc80007800030 */
[----:B------:R-:W-:-:S04]  /*59e0*/  FSETP.NEU.AND P0, PT, R167, -INF , PT ;  /* 0xff800000a700780b */ /* 0x000fc80003f0d000 */
[----:B------:R-:W-:Y:S02]  /*59f0*/  FSEL R184, R167, RZ, P0 ;  /* 0x000000ffa7b87208 */ /* 0x000fe40000000000 */
[----:B------:R-:W-:-:S03]  /*5a00*/  ELECT P0, URZ, PT ;  /* 0x0000000000ff782f */ /* 0x000fc60003800000 */
[----:B----4-:R-:W-:-:S04]  /*5a10*/  FFMA R184, -R184, UR4, RZ ;  /* 0x00000004b8b87c23 */ /* 0x010fc800080001ff */
[--C-:B------:R-:W-:Y:S02]  /*5a20*/  FFMA2 R48, R100.F32x2.HI_LO, UR4.F32, R184.reuse.F32 ;  /* 0x0000000464307c49 */ /* 0x100fe400092000b8 */
[--C-:B------:R-:W-:Y:S02]  /*5a30*/  FFMA2 R50, R102.F32x2.HI_LO, UR4.F32, R184.reuse.F32 ;  /* 0x0000000466327c49 */ /* 0x100fe400092000b8 */
[--C-:B------:R-:W-:Y:S02]  /*5a40*/  FFMA2 R54, R104.F32x2.HI_LO, UR4.F32, R184.reuse.F32 ;  /* 0x0000000468367c49 */ /* 0x100fe400092000b8 */
[--C-:B------:R-:W-:Y:S01]  /*5a50*/  FFMA2 R56, R106.F32x2.HI_LO, UR4.F32, R184.reuse.F32 ;  /* 0x000000046a387c49 */ /* 0x100fe200092000b8 */
[----:B------:R-:W-:Y:S01]  /*5a60*/  MUFU.EX2 R48, R48 ;  /* 0x0000003000307308 */ /* 0x000fe20000000800 */
[--C-:B------:R-:W-:Y:S02]  /*5a70*/  FFMA2 R58, R108.F32x2.HI_LO, UR4.F32, R184.reuse.F32 ;  /* 0x000000046c3a7c49 */ /* 0x100fe400092000b8 */
[----:B------:R-:W-:-:S02]  /*5a80*/  FFMA2 R60, R110.F32x2.HI_LO, UR4.F32, R184.F32 ;  /* 0x000000046e3c7c49 */ /* 0x000fc400092000b8 */
[--C-:B------:R-:W-:Y:S02]  /*5a90*/  FFMA2 R64, R112.F32x2.HI_LO, UR4.F32, R184.reuse.F32 ;  /* 0x0000000470407c49 */ /* 0x100fe400092000b8 */
[--C-:B------:R-:W-:Y:S01]  /*5aa0*/  FFMA2 R66, R114.F32x2.HI_LO, UR4.F32, R184.reuse.F32 ;  /* 0x0000000472427c49 */ /* 0x100fe200092000b8 */
[----:B------:R-:W1:Y:S01]  /*5ab0*/  MUFU.EX2 R49, R49 ;  /* 0x0000003100317308 */ /* 0x000e620000000800 */
[--C-:B------:R-:W-:Y:S02]  /*5ac0*/  FFMA2 R98, R116.F32x2.HI_LO, UR4.F32, R184.reuse.F32 ;  /* 0x0000000474627c49 */ /* 0x100fe400092000b8 */
[--C-:B------:R-:W-:Y:S02]  /*5ad0*/  FFMA2 R100, R118.F32x2.HI_LO, UR4.F32, R184.reuse.F32 ;  /* 0x0000000476647c49 */ /* 0x100fe400092000b8 */
[--C-:B------:R-:W-:Y:S02]  /*5ae0*/  FFMA2 R102, R120.F32x2.HI_LO, UR4.F32, R184.reuse.F32 ;  /* 0x0000000478667c49 */ /* 0x100fe400092000b8 */
[--C-:B------:R-:W-:Y:S01]  /*5af0*/  FFMA2 R104, R122.F32x2.HI_LO, UR4.F32, R184.reuse.F32 ;  /* 0x000000047a687c49 */ /* 0x100fe200092000b8 */
[----:B------:R-:W-:Y:S01]  /*5b00*/  MUFU.EX2 R50, R50 ;  /* 0x0000003200327308 */ /* 0x000fe20000000800 */
[----:B------:R-:W-:-:S02]  /*5b10*/  FFMA2 R106, R124.F32x2.HI_LO, UR4.F32, R184.F32 ;  /* 0x000000047c6a7c49 */ /* 0x000fc400092000b8 */
[--C-:B------:R-:W-:Y:S02]  /*5b20*/  FFMA2 R108, R126.F32x2.HI_LO, UR4.F32, R184.reuse.F32 ;  /* 0x000000047e6c7c49 */ /* 0x100fe400092000b8 */
[--C-:B------:R-:W-:Y:S02]  /*5b30*/  FFMA2 R110, R128.F32x2.HI_LO, UR4.F32, R184.reuse.F32 ;  /* 0x00000004806e7c49 */ /* 0x100fe400092000b8 */
[--C-:B------:R-:W-:Y:S01]  /*5b40*/  FFMA2 R112, R130.F32x2.HI_LO, UR4.F32, R184.reuse.F32 ;  /* 0x0000000482707c49 */ /* 0x100fe200092000b8 */
[----:B------:R-:W2:Y:S01]  /*5b50*/  MUFU.EX2 R51, R51 ;  /* 0x0000003300337308 */ /* 0x000ea20000000800 */
[--C-:B------:R-:W-:Y:S02]  /*5b60*/  FFMA2 R128, R144.F32x2.HI_LO, UR4.F32, R184.reuse.F32 ;  /* 0x0000000490807c49 */ /* 0x100fe400092000b8 */
[--C-:B------:R-:W-:Y:S02]  /*5b70*/  FFMA2 R124, R142.F32x2.HI_LO, UR4.F32, R184.reuse.F32 ;  /* 0x000000048e7c7c49 */ /* 0x100fe400092000b8 */
[----:B------:R-:W-:-:S02]  /*5b80*/  FFMA2 R130, R146.F32x2.HI_LO, UR4.F32, R184.F32 ;  /* 0x0000000492827c49 */ /* 0x000fc400092000b8 */
[--C-:B------:R-:W-:Y:S01]  /*5b90*/  FFMA2 R144, R148.F32x2.HI_LO, UR4.F32, R184.reuse.F32 ;  /* 0x0000000494907c49 */ /* 0x100fe200092000b8 */
[----:B------:R-:W-:Y:S01]  /*5ba0*/  MUFU.EX2 R54, R54 ;  /* 0x0000003600367308 */ /* 0x000fe20000000800 */
[--C-:B------:R-:W-:Y:S02]  /*5bb0*/  FFMA2 R114, R154.F32x2.HI_LO, UR4.F32, R184.reuse.F32 ;  /* 0x000000049a727c49 */ /* 0x100fe400092000b8 */
[--C-:B------:R-:W-:Y:S02]  /*5bc0*/  FFMA2 R126, R156.F32x2.HI_LO, UR4.F32, R184.reuse.F32 ;  /* 0x000000049c7e7c49 */ /* 0x100fe400092000b8 */
[--C-:B------:R-:W-:Y:S02]  /*5bd0*/  FFMA2 R142, R158.F32x2.HI_LO, UR4.F32, R184.reuse.F32 ;  /* 0x000000049e8e7c49 */ /* 0x100fe400092000b8 */
[--C-:B------:R-:W-:Y:S01]  /*5be0*/  FFMA2 R146, R152.F32x2.HI_LO, UR4.F32, R184.reuse.F32 ;  /* 0x0000000498927c49 */ /* 0x100fe200092000b8 */
[----:B------:R-:W3:Y:S01]  /*5bf0*/  MUFU.EX2 R55, R55 ;  /* 0x0000003700377308 */ /* 0x000ee20000000800 */
[----:B------:R-:W-:-:S02]  /*5c00*/  FFMA2 R148, R160.F32x2.HI_LO, UR4.F32, R184.F32 ;  /* 0x00000004a0947c49 */ /* 0x000fc400092000b8 */
[--C-:B------:R-:W-:Y:S02]  /*5c10*/  FFMA2 R68, R68.F32x2.HI_LO, UR4.F32, R184.reuse.F32 ;  /* 0x0000000444447c49 */ /* 0x100fe400092000b8 */
[--C-:B------:R-:W-:Y:S02]  /*5c20*/  FFMA2 R70, R70.F32x2.HI_LO, UR4.F32, R184.reuse.F32 ;  /* 0x0000000446467c49 */ /* 0x100fe400092000b8 */
[--C-:B------:R-:W-:Y:S01]  /*5c30*/  FFMA2 R72, R72.F32x2.HI_LO, UR4.F32, R184.reuse.F32 ;  /* 0x0000000448487c49 */ /* 0x100fe200092000b8 */
[----:B------:R-:W-:Y:S01]  /*5c40*/  MUFU.EX2 R56, R56 ;  /* 0x0000003800387308 */ /* 0x000fe20000000800 */
[--C-:B------:R-:W-:Y:S02]  /*5c50*/  FFMA2 R74, R74.F32x2.HI_LO, UR4.F32, R184.reuse.F32 ;  /* 0x000000044a4a7c49 */ /* 0x100fe400092000b8 */
[--C-:B------:R-:W-:Y:S02]  /*5c60*/  FFMA2 R76, R76.F32x2.HI_LO, UR4.F32, R184.reuse.F32 ;  /* 0x000000044c4c7c49 */ /* 0x100fe400092000b8 */
[----:B------:R-:W-:-:S02]  /*5c70*/  FFMA2 R78, R78.F32x2.HI_LO, UR4.F32, R184.F32 ;  /* 0x000000044e4e7c49 */ /* 0x000fc400092000b8 */
[--C-:B------:R-:W-:Y:S01]  /*5c80*/  FFMA2 R80, R80.F32x2.HI_LO, UR4.F32, R184.reuse.F32 ;  /* 0x0000000450507c49 */ /* 0x100fe200092000b8 */
[----:B------:R-:W4:Y:S01]  /*5c90*/  MUFU.EX2 R57, R57 ;  /* 0x0000003900397308 */ /* 0x000f220000000800 */
        /* <DEDUP_REMOVED lines=9> */
[----:B------:R-:W1:Y:S01]  /*5d30*/  MUFU.EX2 R59, R59 ;  /* 0x0000003b003b7308 */ /* 0x000e620000000800 */
        /* <DEDUP_REMOVED lines=9> */
[----:B------:R-:W5:Y:S01]  /*5dd0*/  MUFU.EX2 R61, R61 ;  /* 0x0000003d003d7308 */ /* 0x000f620000000800 */
[--C-:B------:R-:W-:Y:S01]  /*5de0*/  FFMA2 R152, R4.F32x2.HI_LO, UR4.F32, R184.reuse.F32 ;  /* 0x0000000404987c49 */ /* 0x100fe200092000b8 */
[----:B-1----:R-:W-:Y:S01]  /*5df0*/  F2FP.F16.F32.PACK_AB R4, R49, R48 ;  /* 0x000000303104723e */ /* 0x002fe200000000ff */
[--C-:B------:R-:W-:Y:S01]  /*5e00*/  FFMA2 R154, R6.F32x2.HI_LO, UR4.F32, R184.reuse.F32 ;  /* 0x00000004069a7c49 */ /* 0x100fe200092000b8 */
[----:B--2---:R-:W-:Y:S01]  /*5e10*/  F2FP.F16.F32.PACK_AB R5, R51, R50 ;  /* 0x000000323305723e */ /* 0x004fe200000000ff */
[--C-:B------:R-:W-:Y:S01]  /*5e20*/  FFMA2 R156, R8.F32x2.HI_LO, UR4.F32, R184.reuse.F32 ;  /* 0x00000004089c7c49 */ /* 0x100fe200092000b8 */
[----:B---3--:R-:W-:Y:S01]  /*5e30*/  F2FP.F16.F32.PACK_AB R6, R55, R54 ;  /* 0x000000363706723e */ /* 0x008fe200000000ff */
[--C-:B------:R-:W-:Y:S01]  /*5e40*/  FFMA2 R158, R10.F32x2.HI_LO, UR4.F32, R184.reuse.F32 ;  /* 0x000000040a9e7c49 */ /* 0x100fe200092000b8 */
[----:B------:R-:W-:Y:S01]  /*5e50*/  MUFU.EX2 R64, R64 ;  /* 0x0000004000407308 */ /* 0x000fe20000000800 */
[--C-:B------:R-:W-:Y:S01]  /*5e60*/  FFMA2 R160, R12.F32x2.HI_LO, UR4.F32, R184.reuse.F32 ;  /* 0x000000040ca07c49 */ /* 0x100fe200092000b8 */
[----:B----4-:R-:W-:Y:S01]  /*5e70*/  F2FP.F16.F32.PACK_AB R7, R57, R56 ;  /* 0x000000383907723e */ /* 0x010fe200000000ff */
[--C-:B------:R-:W-:Y:S01]  /*5e80*/  FFMA2 R162, R14.F32x2.HI_LO, UR4.F32, R184.reuse.F32 ;  /* 0x000000040ea27c49 */ /* 0x100fe200092000b8 */
[----:B------:R-:W-:Y:S01]  /*5e90*/  F2FP.F16.F32.PACK_AB R8, R59, R58 ;  /* 0x0000003a3b08723e */ /* 0x000fe200000000ff */
[----:B------:R-:W-:-:S02]  /*5ea0*/  FFMA2 R164, R16.F32x2.HI_LO, UR4.F32, R184.F32 ;  /* 0x0000000410a47c49 */ /* 0x000fc400092000b8 */
[--C-:B------:R-:W-:Y:S01]  /*5eb0*/  FFMA2 R168, R18.F32x2.HI_LO, UR4.F32, R184.reuse.F32 ;  /* 0x0000000412a87c49 */ /* 0x100fe200092000b8 */
[----:B------:R-:W1:Y:S01]  /*5ec0*/  MUFU.EX2 R65, R65 ;  /* 0x0000004100417308 */ /* 0x000e620000000800 */
[--C-:B------:R-:W-:Y:S01]  /*5ed0*/  FFMA2 R170, R20.F32x2.HI_LO, UR4.F32, R184.reuse.F32 ;  /* 0x0000000414aa7c49 */ /* 0x100fe200092000b8 */
[----:B-----5:R-:W-:Y:S01]  /*5ee0*/  F2FP.F16.F32.PACK_AB R9, R61, R60 ;  /* 0x0000003c3d09723e */ /* 0x020fe200000000ff */
[--C-:B------:R-:W-:Y:S02]  /*5ef0*/  FFMA2 R172, R22.F32x2.HI_LO, UR4.F32, R184.reuse.F32 ;  /* 0x0000000416ac7c49 */ /* 0x100fe400092000b8 */
[--C-:B------:R-:W-:Y:S02]  /*5f00*/  FFMA2 R174, R24.F32x2.HI_LO, UR4.F32, R184.reuse.F32 ;  /* 0x0000000418ae7c49 */ /* 0x100fe400092000b8 */
[--C-:B------:R-:W-:Y:S01]  /*5f10*/  FFMA2 R176, R26.F32x2.HI_LO, UR4.F32, R184.reuse.F32 ;  /* 0x000000041ab07c49 */ /* 0x100fe200092000b8 */
[----:B------:R-:W-:Y:S01]  /*5f20*/  MUFU.EX2 R66, R66 ;  /* 0x0000004200427308 */ /* 0x000fe20000000800 */
[----:B------:R-:W-:-:S02]  /*5f30*/  FFMA2 R178, R28.F32x2.HI_LO, UR4.F32, R184.F32 ;  /* 0x000000041cb27c49 */ /* 0x000fc400092000b8 */
[--C-:B------:R-:W-:Y:S02]  /*5f40*/  FFMA2 R180, R30.F32x2.HI_LO, UR4.F32, R184.reuse.F32 ;  /* 0x000000041eb47c49 */ /* 0x100fe400092000b8 */
[--C-:B------:R-:W-:Y:S02]  /*5f50*/  FFMA2 R182, R32.F32x2.HI_LO, UR4.F32, R184.reuse.F32 ;  /* 0x0000000420b67c49 */ /* 0x100fe400092000b8 */
[----:B------:R-:W-:Y:S01]  /*5f60*/  FFMA2 R184, R34.F32x2.HI_LO, UR4.F32, R184.F32 ;  /* 0x0000000422b87c49 */ /* 0x000fe200092000b8 */
[----:B------:R-:W2:Y:S01]  /*5f70*/  MUFU.EX2 R67, R67 ;  /* 0x0000004300437308 */ /* 0x000ea20000000800 */
[----:B------:R-:W-:Y:S01]  /*5f80*/  R2UR UR4, R141 ;  /* 0x000000008d0472ca */ /* 0x000fe200000e0000 */
[----:B------:R-:W-:Y:S01]  /*5f90*/  FADD2 R48, R48.F32x2.HI_LO, R58.F32x2.HI_LO ;  /* 0x0000003a3030724b */ /* 0x000fe20000000000 */
[----:B-1----:R-:W-:Y:S01]  /*5fa0*/  F2FP.F16.F32.PACK_AB R10, R65, R64 ;  /* 0x00000040410a723e */ /* 0x002fe200000000ff */
[----:B------:R-:W-:Y:S02]  /*5fb0*/  FADD2 R50, R50.F32x2.HI_LO, R60.F32x2.HI_LO ;  /* 0x0000003c3232724b */ /* 0x000fe40000000000 */
[----:B------:R-:W-:-:S02]  /*5fc0*/  FADD2 R54, R54.F32x2.HI_LO, R64.F32x2.HI_LO ;  /* 0x000000403636724b */ /* 0x000fc40000000000 */
[----:B------:R-:W-:Y:S08]  /*5fd0*/  MUFU.EX2 R98, R98 ;  /* 0x0000006200627308 */ /* 0x000ff00000000800 */
[----:B------:R-:W1:Y:S01]  /*5fe0*/  MUFU.EX2 R99, R99 ;  /* 0x0000006300637308 */ /* 0x000e620000000800 */
[----:B--2---:R-:W-:Y:S01]  /*5ff0*/  F2FP.F16.F32.PACK_AB R11, R67, R66 ;  /* 0x00000042430b723e */ /* 0x004fe200000000ff */
[----:B------:R-:W-:-:S06]  /*6000*/  FADD2 R56, R56.F32x2.HI_LO, R66.F32x2.HI_LO ;  /* 0x000000423838724b */ /* 0x000fcc0000000000 */
[----:B------:R-:W-:Y:S08]  /*6010*/  MUFU.EX2 R100, R100 ;  /* 0x0000006400647308 */ /* 0x000ff00000000800 */
[----:B------:R-:W2:Y:S01]  /*6020*/  MUFU.EX2 R101, R101 ;  /* 0x0000006500657308 */ /* 0x000ea20000000800 */
[----:B-1----:R-:W-:Y:S01]  /*6030*/  F2FP.F16.F32.PACK_AB R12, R99, R98 ;  /* 0x00000062630c723e */ /* 0x002fe200000000ff */
[----:B------:R-:W-:-:S06]  /*6040*/  FADD2 R48, R48.F32x2.HI_LO, R98.F32x2.HI_LO ;  /* 0x000000623030724b */ /* 0x000fcc0000000000 */
        /* <DEDUP_REMOVED lines=27> */
[----:B------:R-:W-:-:S03]  /*6200*/  FADD2 R56, R56.F32x2.HI_LO, R112.F32x2.HI_LO ;  /* 0x000000703838724b */ /* 0x000fc60000000000 */
[----:B------:R2:W-:Y:S01]  /*6210*/  STTM.x16 tmem[UR4], R4 ;  /* 0x00000004000079ed */ /* 0x0005e20008240004 */
[----:B------:R-:W-:Y:S02]  /*6220*/  R2UR UR4, R150 ;  /* 0x00000000960472ca */ /* 0x000fe400000e0000 */
[----:B------:R-:W-:Y:S08]  /*6230*/  MUFU.EX2 R70, R70 ;  /* 0x0000004600467308 */ /* 0x000ff00000000800 */
[----:B------:R-:W3:Y:S01]  /*6240*/  MUFU.EX2 R71, R71 ;  /* 0x0000004700477308 */ /* 0x000ee20000000800 */
[----:B-1----:R-:W-:Y:S01]  /*6250*/  F2FP.F16.F32.PACK_AB R28, R69, R68 ;  /* 0x00000044451c723e */ /* 0x002fe200000000ff */
[----:B------:R-:W-:-:S06]  /*6260*/  FADD2 R48, R48.F32x2.HI_LO, R68.F32x2.HI_LO ;  /* 0x000000443030724b */ /* 0x000fcc0000000000 */
[----:B------:R-:W-:Y:S08]  /*6270*/  MUFU.EX2 R72, R72 ;  /* 0x0000004800487308 */ /* 0x000ff00000000800 */
[----:B------:R-:W1:Y:S01]  /*6280*/  MUFU.EX2 R73, R73 ;  /* 0x0000004900497308 */ /* 0x000e620000000800 */
[----:B---3--:R-:W-:Y:S01]  /*6290*/  F2FP.F16.F32.PACK_AB R29, R71, R70 ;  /* 0x00000046471d723e */ /* 0x008fe200000000ff */
[----:B------:R-:W-:-:S06]  /*62a0*/  FADD2 R50, R50.F32x2.HI_LO, R70.F32x2.HI_LO ;  /* 0x000000463232724b */ /* 0x000fcc0000000000 */
        /* <DEDUP_REMOVED lines=53> */
[----:B------:R-:W2:Y:S01]  /*6600*/  MUFU.EX2 R117, R117 ;  /* 0x0000007500757308 */ /* 0x000ea20000000800 */
[----:B---3--:R-:W-:Y:S01]  /*6610*/  F2FP.F16.F32.PACK_AB R43, R115, R114 ;  /* 0x00000072732b723e */ /* 0x008fe200000000ff */
[----:B------:R-:W-:-:S03]  /*6620*/  FADD2 R56, R56.F32x2.HI_LO, R114.F32x2.HI_LO ;  /* 0x000000723838724b */ /* 0x000fc60000000000 */
[----:B------:R-:W-:Y:S03]  /*6630*/  STTM.x16 tmem[UR6], R28 ;  /* 0x0000001c000079ed */ /* 0x000fe60008240006 */
        /* <DEDUP_REMOVED lines=63> */
[----:B------:R-:W-:-:S03]  /*6a30*/  FADD2 R56, R56.F32x2.HI_LO, R148.F32x2.HI_LO ;  /* 0x000000943838724b */ /* 0x000fc60000000000 */
[----:B------:R1:W-:Y:S01]  /*6a40*/  STTM.x16 tmem[UR4], R12 ;  /* 0x0000000c000079ed */ /* 0x0003e20008240004 */
[----:B------:R-:W-:Y:S01]  /*6a50*/  R2UR UR4, R166 ;  /* 0x00000000a60472ca */ /* 0x000fe200000e0000 */
[----:B------:R-:W3:Y:S01]  /*6a60*/  FENCE.VIEW.ASYNC.T ;  /* 0x00000000000073c6 */ /* 0x000ee20000000200 */
[----:B------:R-:W-:Y:S08]  /*6a70*/  MUFU.EX2 R154, R154 ;  /* 0x0000009a009a7308 */ /* 0x000ff00000000800 */
[----:B------:R-:W4:Y:S01]  /*6a80*/  MUFU.EX2 R155, R155 ;  /* 0x0000009b009b7308 */ /* 0x000f220000000800 */
[----:B--2---:R-:W-:Y:S01]  /*6a90*/  F2FP.F16.F32.PACK_AB R4, R153, R152 ;  /* 0x000000989904723e */ /* 0x004fe200000000ff */
[----:B------:R-:W-:-:S06]  /*6aa0*/  FADD2 R48, R48.F32x2.HI_LO, R152.F32x2.HI_LO ;  /* 0x000000983030724b */ /* 0x000fcc0000000000 */
[----:B------:R-:W-:Y:S08]  /*6ab0*/  MUFU.EX2 R156, R156 ;  /* 0x0000009c009c7308 */ /* 0x000ff00000000800 */
[----:B------:R-:W2:Y:S01]  /*6ac0*/  MUFU.EX2 R157, R157 ;  /* 0x0000009d009d7308 */ /* 0x000ea20000000800 */
[----:B----4-:R-:W-:Y:S01]  /*6ad0*/  F2FP.F16.F32.PACK_AB R5, R155, R154 ;  /* 0x0000009a9b05723e */ /* 0x010fe200000000ff */
[----:B------:R-:W-:-:S06]  /*6ae0*/  FADD2 R50, R50.F32x2.HI_LO, R154.F32x2.HI_LO ;  /* 0x0000009a3232724b */ /* 0x000fcc0000000000 */
[----:B------:R-:W-:Y:S08]  /*6af0*/  MUFU.EX2 R158, R158 ;  /* 0x0000009e009e7308 */ /* 0x000ff00000000800 */
[----:B------:R-:W4:Y:S01]  /*6b00*/  MUFU.EX2 R159, R159 ;  /* 0x0000009f009f7308 */ /* 0x000f220000000800 */
[----:B--2---:R-:W-:Y:S01]  /*6b10*/  F2FP.F16.F32.PACK_AB R6, R157, R156 ;  /* 0x0000009c9d06723e */ /* 0x004fe200000000ff */
[----:B------:R-:W-:-:S06]  /*6b20*/  FADD2 R54, R54.F32x2.HI_LO, R156.F32x2.HI_LO ;  /* 0x0000009c3636724b */ /* 0x000fcc0000000000 */
[----:B------:R-:W-:Y:S01]  /*6b30*/  MUFU.EX2 R160, R160 ;  /* 0x000000a000a07308 */ /* 0x000fe20000000800 */
[----:B-1----:R-:W-:Y:S01]  /*6b40*/  IMAD.MOV.U32 R21, RZ, RZ, 0x1 ;  /* 0x00000001ff157424 */ /* 0x002fe200078e00ff */
[----:B------:R-:W-:-:S03]  /*6b50*/  LOP3.LUT R20, R140, 0x1, RZ, 0x3c, !PT ;  /* 0x000000018c147812 */ /* 0x000fc600078e3cff */
[----:B---3--:R1:W-:Y:S03]  /*6b60*/  SYNCS.ARRIVE.TRANS64.ART0 RZ, [UR5+0xa8], R21 ;  /* 0x0000a815ffff79a7 */ /* 0x0083e60008500005 */
[----:B------:R-:W2:Y:S01]  /*6b70*/  MUFU.EX2 R161, R161 ;  /* 0x000000a100a17308 */ /* 0x000ea20000000800 */
[----:B----4-:R-:W-:Y:S01]  /*6b80*/  F2FP.F16.F32.PACK_AB R7, R159, R158 ;  /* 0x0000009e9f07723e */ /* 0x010fe200000000ff */
[----:B------:R-:W-:Y:S02]  /*6b90*/  IMAD.U32 R20, R20, -0x80000000, RZ ;  /* 0x8000000014147824 */ /* 0x000fe400078e00ff */
[----:B------:R-:W-:-:S04]  /*6ba0*/  FADD2 R56, R56.F32x2.HI_LO, R158.F32x2.HI_LO ;  /* 0x0000009e3838724b */ /* 0x000fc80000000000 */
[----:B------:R-:W-:Y:S08]  /*6bb0*/  MUFU.EX2 R162, R162 ;  /* 0x000000a200a27308 */ /* 0x000ff00000000800 */
[----:B------:R-:W3:Y:S01]  /*6bc0*/  MUFU.EX2 R163, R163 ;  /* 0x000000a300a37308 */ /* 0x000ee20000000800 */
[----:B--2---:R-:W-:Y:S01]  /*6bd0*/  F2FP.F16.F32.PACK_AB R8, R161, R160 ;  /* 0x000000a0a108723e */ /* 0x004fe200000000ff */
[----:B------:R-:W-:-:S06]  /*6be0*/  FADD2 R48, R48.F32x2.HI_LO, R160.F32x2.HI_LO ;  /* 0x000000a03030724b */ /* 0x000fcc0000000000 */
[----:B------:R-:W-:Y:S08]  /*6bf0*/  MUFU.EX2 R164, R164 ;  /* 0x000000a400a47308 */ /* 0x000ff00000000800 */
[----:B------:R-:W2:Y:S01]  /*6c00*/  MUFU.EX2 R165, R165 ;  /* 0x000000a500a57308 */ /* 0x000ea20000000800 */
[----:B---3--:R-:W-:Y:S01]  /*6c10*/  F2FP.F16.F32.PACK_AB R9, R163, R162 ;  /* 0x000000a2a309723e */ /* 0x008fe200000000ff */
[----:B------:R-:W-:-:S06]  /*6c20*/  FADD2 R50, R50.F32x2.HI_LO, R162.F32x2.HI_LO ;  /* 0x000000a23232724b */ /* 0x000fcc0000000000 */
        /* <DEDUP_REMOVED lines=31> */
[----:B------:R-:W-:-:S04]  /*6e20*/  FADD2 R50, R50.F32x2.HI_LO, R180.F32x2.HI_LO ;  /* 0x000000b43232724b */ /* 0x000fc80000000000 */
[----:B------:R-:W-:Y:S02]  /*6e30*/  FADD2 R48, R48.F32x2.HI_LO, R50.F32x2.HI_LO ;  /* 0x000000323030724b */ /* 0x000fe40000000000 */
[----:B------:R-:W-:Y:S08]  /*6e40*/  MUFU.EX2 R184, R184 ;  /* 0x000000b800b87308 */ /* 0x000ff00000000800 */
[----:B------:R-:W3:Y:S01]  /*6e50*/  MUFU.EX2 R185, R185 ;  /* 0x000000b900b97308 */ /* 0x000ee20000000800 */
[----:B--2---:R-:W-:Y:S01]  /*6e60*/  F2FP.F16.F32.PACK_AB R18, R183, R182 ;  /* 0x000000b6b712723e */ /* 0x004fe200000000ff */
[----:B------:R-:W-:Y:S01]  /*6e70*/  FADD2 R54, R54.F32x2.HI_LO, R182.F32x2.HI_LO ;  /* 0x000000b63636724b */ /* 0x000fe20000000000 */
[----:B---3--:R-:W-:Y:S01]  /*6e80*/  F2FP.F16.F32.PACK_AB R19, R185, R184 ;  /* 0x000000b8b913723e */ /* 0x008fe200000000ff */
[----:B------:R-:W-:-:S03]  /*6e90*/  FADD2 R56, R56.F32x2.HI_LO, R184.F32x2.HI_LO ;  /* 0x000000b83838724b */ /* 0x000fc60000000000 */
[----:B------:R1:W-:Y:S01]  /*6ea0*/  STTM.x16 tmem[UR4], R4 ;  /* 0x00000004000079ed */ /* 0x0003e20008240004 */
[----:B------:R-:W2:Y:S02]  /*6eb0*/  FENCE.VIEW.ASYNC.T ;  /* 0x00000000000073c6 */ /* 0x000ea40000000200 */
[----:B--2---:R-:W-:Y:S01]  /*6ec0*/  NOP ;  /* 0x0000000000007918 */ /* 0x004fe20000000000 */
[----:B------:R1:W-:Y:S01]  /*6ed0*/  @P0 SYNCS.ARRIVE.TRANS64.ART0 RZ, [UR5+0xb0], R21 ;  /* 0x0000b015ffff09a7 */ /* 0x0003e20008500005 */
[----:B------:R-:W-:-:S04]  /*6ee0*/  FADD2 R54, R54.F32x2.HI_LO, R56.F32x2.HI_LO ;  /* 0x000000383636724b */ /* 0x000fc80000000000 */
[----:B------:R-:W-:Y:S01]  /*6ef0*/  FADD2 R48, R48.F32x2.HI_LO, R54.F32x2.HI_LO ;  /* 0x000000363030724b */ /* 0x000fe20000000000 */
[----:B------:R-:W2:Y:S02]  /*6f00*/  SYNCS.PHASECHK.TRANS64.TRYWAIT P0, [UR5+0xd8], R20 ;  /* 0x0000d814ff0075a7 */ /* 0x000ea40008001105 */
[----:B-12---:R-:W-:Y:S05]  /*6f10*/  @!P0 BRA `(.L_x_44) ;  /* 0x0000003c00588947 */ /* 0x006fea0003800000 */
.L_x_100:
[----:B------:R-:W-:Y:S01]  /*6f20*/  FADD R186, R48, R49 ;  /* 0x0000003130ba7221 */ /* 0x000fe20000000000 */
[----:B------:R-:W-:Y:S01]  /*6f30*/  LOP3.LUT R139, R139, 0x1, RZ, 0x3c, !PT ;  /* 0x000000018b8b7812 */ /* 0x000fe200078e3cff */
[----:B------:R-:W-:Y:S06]  /*6f40*/  BRA.U !UP0, `(.L_x_45) ;  /* 0x0000001d08e87547 */ /* 0x000fec000b800000 */
[----:B------:R-:W-:Y:S01]  /*6f50*/  MOV R187, R167 ;  /* 0x000000a700bb7202 */ /* 0x000fe20000000f00 */
[----:B------:R-:W2:Y:S01]  /*6f60*/  LDCU UR4, c[0x0][0x600] ;  /* 0x0000c000ff0477ac */ /* 0x000ea20008000800 */
[----:B------:R-:W-:-:S04]  /*6f70*/  UMOV UR8, URZ ;  /* 0x000000ff00087c82 */ /* 0x000fc80008000000 */
.L_x_48:
[----:B------:R-:W-:Y:S02]  /*6f80*/  SHF.L.U32 R6, R139, 0x1f, RZ ;  /* 0x0000001f8b067819 */ /* 0x000fe400000006ff */
[----:B------:R-:W-:Y:S02]  /*6f90*/  R2UR UR6, R138 ;  /* 0x000000008a0672ca */ /* 0x000fe400000e0000 */
[----:B------:R-:W3:Y:S02]  /*6fa0*/  SYNCS.PHASECHK.TRANS64.TRYWAIT P0, [UR5+0xa0], R6 ;  /* 0x0000a006ff0075a7 */ /* 0x000ee40008001105 */
[----:B-1-3--:R-:W-:Y:S11]  /*6fb0*/  @!P0 BRA `(.L_x_46) ;  /* 0x0000003c004c8947 */ /* 0x00aff60003800000 */
.L_x_102:
[----:B------:R-:W3:Y:S01]  /*6fc0*/  LDTM.x32 R100, tmem[UR6] ;  /* 0x00000006006479ee */ /* 0x000ee200082c0000 */
[----:B------:R-:W-:Y:S02]  /*6fd0*/  R2UR UR6, R137 ;  /* 0x00000000890672ca */ /* 0x000fe400000e0000 */
[----:B------:R-:W-:-:S11]  /*6fe0*/  R2UR UR7, R141 ;  /* 0x000000008d0772ca */ /* 0x000fd600000e0000 */
[----:B------:R-:W4:Y:S01]  /*6ff0*/  LDTM.x32 R68, tmem[UR6] ;  /* 0x00000006004479ee */ /* 0x000f2200082c0000 */
[----:B------:R-:W-:Y:S01]  /*7000*/  R2UR UR6, R150 ;  /* 0x00000000960672ca */ /* 0x000fe200000e0000 */
[----:B------:R-:W5:Y:S01]  /*7010*/  LDTM.x32 R36, tmem[UR7] ;  /* 0x00000007002479ee */ /* 0x000f6200082c0000 */
[----:B------:R-:W-:Y:S02]  /*7020*/  R2UR UR7, R151 ;  /* 0x00000000970772ca */ /* 0x000fe400000e0000 */
[----:B---3--:R-:W-:Y:S02]  /*7030*/  FMNMX3 R144, R187, R100, R101, !PT ;  /* 0x00000064bb907276 */ /* 0x008fe40007800065 */
[----:B------:R-:W-:Y:S02]  /*7040*/  FMNMX R143, R102, R103, !PT ;  /* 0x00000067668f7209 */ /* 0x000fe40007800000 */
[----:B------:R-:W-:-:S05]  /*7050*/  FMNMX R142, R104, R105, !PT ;  /* 0x00000069688e7209 */ /* 0x000fca0007800000 */
[----:B-1----:R-:W1:Y:S01]  /*7060*/  LDTM.x32 R4, tmem[UR6] ;  /* 0x00000006000479ee */ /* 0x002e6200082c0000 */
[----:B------:R-:W-:Y:S02]  /*7070*/  FMNMX R167, R106, R107, !PT ;  /* 0x0000006b6aa77209 */ /* 0x000fe40007800000 */
        /* <DEDUP_REMOVED lines=12> */
[----:B----4-:R-:W-:Y:S02]  /*7140*/  FMNMX3 R144, R144, R68, R69, !PT ;  /* 0x0000004490907276 */ /* 0x010fe40007800045 */
        /* <DEDUP_REMOVED lines=15> */
[----:B-----5:R-:W-:-:S02]  /*7240*/  FMNMX3 R144, R144, R36, R37, !PT ;  /* 0x0000002490907276 */ /* 0x020fc40007800025 */
        /* <DEDUP_REMOVED lines=15> */
[----:B-1----:R-:W-:Y:S02]  /*7340*/  FMNMX3 R144, R144, R4, R5, !PT ;  /* 0x0000000490907276 */ /* 0x002fe40007800005 */
        /* <DEDUP_REMOVED lines=15> */
[----:B------:R-:W-:Y:S02]  /*7440*/  FMNMX R143, R144, R143, !PT ;  /* 0x0000008f908f7209 */ /* 0x000fe40007800000 */
[----:B------:R-:W-:Y:S02]  /*7450*/  R2UR UR6, R141 ;  /* 0x000000008d0672ca */ /* 0x000fe400000e0000 */
[----:B------:R-:W-:-:S04]  /*7460*/  FMNMX3 R167, R143, R142, R167, !PT ;  /* 0x0000008e8fa77276 */ /* 0x000fc800078000a7 */
[----:B------:R-:W-:-:S04]  /*7470*/  FSETP.NEU.AND P0, PT, R167, -INF , PT ;  /* 0xff800000a700780b */ /* 0x000fc80003f0d000 */
[----:B------:R-:W-:Y:S02]  /*7480*/  FSEL R184, R167, RZ, P0 ;  /* 0x000000ffa7b87208 */ /* 0x000fe40000000000 */
[----:B------:R-:W-:-:S03]  /*7490*/  ELECT P0, URZ, PT ;  /* 0x0000000000ff782f */ /* 0x000fc60003800000 */
[----:B------:R-:W-:-:S04]  /*74a0*/  FADD R188, -R184, R187 ;  /* 0x000000bbb8bc7221 */ /* 0x000fc80000000100 */
[----:B--2---:R-:W-:-:S05]  /*74b0*/  FMUL R188, R188, UR4 ;  /* 0x00000004bcbc7c20 */ /* 0x004fca0008400000 */
[----:B------:R-:W-:Y:S02]  /*74c0*/  FSETP.GE.AND P1, PT, R188, -8, PT ;  /* 0xc1000000bc00780b */ /* 0x000fe40003f26000 */
[----:B------:R-:W1:Y:S02]  /*74d0*/  MUFU.EX2 R188, R188 ;  /* 0x000000bc00bc7308 */ /* 0x000e640000000800 */
[C---:B------:R-:W-:Y:S02]  /*74e0*/  FSEL R184, R187.reuse, R184, P1 ;  /* 0x000000b8bbb87208 */ /* 0x040fe40000800000 */
[----:B------:R-:W-:-:S03]  /*74f0*/  FSEL R167, R187, R167, P1 ;  /* 0x000000a7bba77208 */ /* 0x000fc60000800000 */
[----:B------:R-:W-:-:S04]  /*7500*/  FFMA R184, -R184, UR4, RZ ;  /* 0x00000004b8b87c23 */ /* 0x000fc800080001ff */
[--C-:B------:R-:W-:Y:S02]  /*7510*/  FFMA2 R162, R14.F32x2.HI_LO, UR4.F32, R184.reuse.F32 ;  /* 0x000000040ea27c49 */ /* 0x100fe400092000b8 */
[--C-:B------:R-:W-:Y:S02]  /*7520*/  FFMA2 R164, R16.F32x2.HI_LO, UR4.F32, R184.reuse.F32 ;  /* 0x0000000410a47c49 */ /* 0x100fe400092000b8 */
[--C-:B------:R-:W-:Y:S02]  /*7530*/  FFMA2 R16, R80.F32x2.HI_LO, UR4.F32, R184.reuse.F32 ;  /* 0x0000000450107c49 */ /* 0x100fe400092000b8 */
[--C-:B------:R-:W-:Y:S01]  /*7540*/  FFMA2 R14, R82.F32x2.HI_LO, UR4.F32, R184.reuse.F32 ;  /* 0x00000004520e7c49 */ /* 0x100fe200092000b8 */
[----:B-1----:R-:W-:Y:S01]  /*7550*/  FSEL R188, R188, 1, !P1 ;  /* 0x3f800000bcbc7808 */ /* 0x002fe20004800000 */
[--C-:B------:R-:W-:Y:S01]  /*7560*/  FFMA2 R154, R6.F32x2.HI_LO, UR4.F32, R184.reuse.F32 ;  /* 0x00000004069a7c49 */ /* 0x100fe200092000b8 */
[----:B------:R-:W-:Y:S01]  /*7570*/  FMNMX R16, R16, -127, !PT ;  /* 0xc2fe000010107809 */ /* 0x000fe20007800000 */
        /* <DEDUP_REMOVED lines=24> */
[----:B------:R-:W-:Y:S01]  /*7700*/  FADD2.RM R182, R16.F32x2.HI_LO, 12582912 ;  /* 0x4b40000010b6744b */ /* 0x000fe20000204000 */
[----:B------:R-:W-:Y:S01]  /*7710*/  FMNMX R11, R11, -127, !PT ;  /* 0xc2fe00000b0b7809 */ /* 0x000fe20007800000 */
[----:B------:R-:W-:Y:S01]  /*7720*/  FADD2.RM R30, R14.F32x2.HI_LO, 12582912 ;  /* 0x4b4000000e1e744b */ /* 0x000fe20000204000 */
[----:B------:R-:W-:Y:S01]  /*7730*/  MUFU.EX2 R96, R22 ;  /* 0x0000001600607308 */ /* 0x000fe20000000800 */
[----:B------:R-:W-:-:S02]  /*7740*/  FFMA2 R48, R20.F32x2.HI_LO, UR4.F32, R184.F32 ;  /* 0x0000000414307c49 */ /* 0x000fc400092000b8 */
[--C-:B------:R-:W-:Y:S02]  /*7750*/  FFMA2 R98, R32.F32x2.HI_LO, UR4.F32, R184.reuse.F32 ;  /* 0x0000000420627c49 */ /* 0x100fe400092000b8 */
[----:B------:R-:W-:Y:S02]  /*7760*/  FADD2.RM R20, R6.F32x2.HI_LO, 12582912 ;  /* 0x4b4000000614744b */ /* 0x000fe40000204000 */
[--C-:B------:R-:W-:Y:S01]  /*7770*/  FFMA2 R142, R36.F32x2.HI_LO, UR4.F32, R184.reuse.F32 ;  /* 0x00000004248e7c49 */ /* 0x100fe200092000b8 */
[----:B------:R1:W-:Y:S01]  /*7780*/  MUFU.EX2 R97, R23 ;  /* 0x0000001700617308 */ /* 0x0003e20000000800 */
[----:B------:R-:W-:Y:S01]  /*7790*/  FADD2 R32, R182.F32x2.HI_LO, -12582912 ;  /* 0xcb400000b620744b */ /* 0x000fe20000200000 */
[----:B------:R-:W-:Y:S01]  /*77a0*/  FMNMX R36, R4, -127, !PT ;  /* 0xc2fe000004247809 */ /* 0x000fe20007800000 */
[----:B------:R-:W-:Y:S01]  /*77b0*/  FADD2 R180, R30.F32x2.HI_LO, -12582912 ;  /* 0xcb4000001eb4744b */ /* 0x000fe20000200000 */
[----:B------:R-:W-:Y:S01]  /*77c0*/  FMNMX R37, R5, -127, !PT ;  /* 0xc2fe000005257809 */ /* 0x000fe20007800000 */
[----:B------:R-:W-:-:S02]  /*77d0*/  FFMA2 R100, R100.F32x2.HI_LO, UR4.F32, R184.F32 ;  /* 0x0000000464647c49 */ /* 0x000fc400092000b8 */
[--C-:B------:R-:W-:Y:S01]  /*77e0*/  FFMA2 R102, R102.F32x2.HI_LO, UR4.F32, R184.reuse.F32 ;  /* 0x0000000466667c49 */ /* 0x100fe200092000b8 */
[----:B------:R-:W-:Y:S01]  /*77f0*/  MUFU.EX2 R142, R142 ;  /* 0x0000008e008e7308 */ /* 0x000fe20000000800 */
[--C-:B------:R-:W-:Y:S02]  /*7800*/  FFMA2 R104, R104.F32x2.HI_LO, UR4.F32, R184.reuse.F32 ;  /* 0x0000000468687c49 */ /* 0x100fe400092000b8 */
[--C-:B------:R-:W-:Y:S02]  /*7810*/  FFMA2 R106, R106.F32x2.HI_LO, UR4.F32, R184.reuse.F32 ;  /* 0x000000046a6a7c49 */ /* 0x100fe400092000b8 */
[--C-:B------:R-:W-:Y:S02]  /*7820*/  FFMA2 R108, R108.F32x2.HI_LO, UR4.F32, R184.reuse.F32 ;  /* 0x000000046c6c7c49 */ /* 0x100fe400092000b8 */
[----:B------:R-:W-:Y:S01]  /*7830*/  FFMA2 R110, R110.F32x2.HI_LO, UR4.F32, R184.F32 ;  /* 0x000000046e6e7c49 */ /* 0x000fe200092000b8 */
[----:B------:R-:W-:Y:S01]  /*7840*/  MUFU.EX2 R100, R100 ;  /* 0x0000006400647308 */ /* 0x000fe20000000800 */
[----:B-1----:R-:W-:-:S02]  /*7850*/  FADD2.RM R22, R8.F32x2.HI_LO, 12582912 ;  /* 0x4b4000000816744b */ /* 0x002fc40000204000 */
        /* <DEDUP_REMOVED lines=46> */
[----:B------:R-:W-:Y:S02]  /*7b40*/  FFMA2 R184, R34.F32x2.HI_LO, UR4.F32, R184.F32 ;  /* 0x0000000422b87c49 */ /* 0x000fe400092000b8 */
[----:B------:R-:W-:Y:S02]  /*7b50*/  IMAD.MOV.U32 R34, RZ, RZ, 0x3d9df09d ;  /* 0x3d9df09dff227424 */ /* 0x000fe400078e00ff */
[----:B------:R-:W-:Y:S01]  /*7b60*/  FADD2.RM R28, R178.F32x2.HI_LO, 12582912 ;  /* 0x4b400000b21c744b */ /* 0x000fe20000204000 */
[----:B------:R-:W-:Y:S01]  /*7b70*/  MUFU.EX2 R110, R110 ;  /* 0x0000006e006e7308 */ /* 0x000fe20000000800 */
[----:B------:R-:W-:Y:S02]  /*7b80*/  FADD2 R170, R20.F32x2.HI_LO, -12582912 ;  /* 0xcb40000014aa744b */ /* 0x000fe40000200000 */
[----:B------:R-:W-:-:S02]  /*7b90*/  FADD2 R32, R16.F32x2.HI_LO, -R32.F32x2.HI_LO ;  /* 0x800000201020724b */ /* 0x000fc40000000000 */
[----:B------:R-:W-:Y:S02]  /*7ba0*/  FADD2 R180, R14.F32x2.HI_LO, -R180.F32x2.HI_LO ;  /* 0x800000b40eb4724b */ /* 0x000fe40000000000 */
[----:B------:R-:W-:Y:S01]  /*7bb0*/  FADD2.RM R26, R12.F32x2.HI_LO, 12582912 ;  /* 0x4b4000000c1a744b */ /* 0x000fe20000204000 */
[----:B------:R-:W-:Y:S01]  /*7bc0*/  MUFU.EX2 R111, R111 ;  /* 0x0000006f006f7308 */ /* 0x000fe20000000800 */
[----:B------:R-:W-:Y:S02]  /*7bd0*/  FADD2.RM R24, R10.F32x2.HI_LO, 12582912 ;  /* 0x4b4000000a18744b */ /* 0x000fe40000204000 */
[----:B------:R-:W-:Y:S02]  /*7be0*/  FADD2 R172, R22.F32x2.HI_LO, -12582912 ;  /* 0xcb40000016ac744b */ /* 0x000fe40000200000 */
[----:B------:R-:W-:Y:S02]  /*7bf0*/  FADD2.RM R168, R36.F32x2.HI_LO, 12582912 ;  /* 0x4b40000024a8744b */ /* 0x000fe40000204000 */
[----:B------:R-:W-:Y:S01]  /*7c00*/  FADD2 R14, R28.F32x2.HI_LO, -12582912 ;  /* 0xcb4000001c0e744b */ /* 0x000fe20000200000 */
[----:B------:R-:W-:Y:S01]  /*7c10*/  MUFU.EX2 R112, R112 ;  /* 0x0000007000707308 */ /* 0x000fe20000000800 */
[----:B------:R-:W-:-:S02]  /*7c20*/  FADD2 R170, R6.F32x2.HI_LO, -R170.F32x2.HI_LO ;  /* 0x800000aa06aa724b */ /* 0x000fc40000000000 */
[-C--:B------:R-:W-:Y:S02]  /*7c30*/  FFMA2 R6, R32.F32x2.HI_LO, R34.reuse.F32, 0.22756439447402954102 ;  /* 0x3e6906a420067449 */ /* 0x080fe40001200022 */
[----:B------:R-:W-:Y:S02]  /*7c40*/  FFMA2 R4, R180.F32x2.HI_LO, R34.F32, 0.22756439447402954102 ;  /* 0x3e6906a4b4047449 */ /* 0x000fe40001200022 */
[----:B------:R-:W-:Y:S01]  /*7c50*/  FADD2 R176, R26.F32x2.HI_LO, -12582912 ;  /* 0xcb4000001ab0744b */ /* 0x000fe20000200000 */
[----:B------:R-:W1:Y:S01]  /*7c60*/  MUFU.EX2 R113, R113 ;  /* 0x0000007100717308 */ /* 0x000e620000000800 */
[----:B------:R-:W-:Y:S02]  /*7c70*/  FADD2 R174, R24.F32x2.HI_LO, -12582912 ;  /* 0xcb40000018ae744b */ /* 0x000fe40000200000 */
[----:B------:R-:W-:Y:S02]  /*7c80*/  FADD2 R172, R8.F32x2.HI_LO, -R172.F32x2.HI_LO ;  /* 0x800000ac08ac724b */ /* 0x000fe40000000000 */
[----:B------:R-:W-:-:S02]  /*7c90*/  FADD2 R8, R168.F32x2.HI_LO, -12582912 ;  /* 0xcb400000a808744b */ /* 0x000fc40000200000 */
[----:B------:R-:W-:Y:S01]  /*7ca0*/  FADD2 R178, R178.F32x2.HI_LO, -R14.F32x2.HI_LO ;  /* 0x8000000eb2b2724b */ /* 0x000fe20000000000 */
[----:B------:R-:W-:Y:S01]  /*7cb0*/  MUFU.EX2 R114, R114 ;  /* 0x0000007200727308 */ /* 0x000fe20000000800 */
[----:B------:R-:W-:Y:S02]  /*7cc0*/  FFMA2 R6, R6.F32x2.HI_LO, R32.F32x2.HI_LO, 0.69514614343643188477 ;  /* 0x3f31f51906067449 */ /* 0x000fe40000200020 */
[----:B------:R-:W-:Y:S02]  /*7cd0*/  FFMA2 R4, R4.F32x2.HI_LO, R180.F32x2.HI_LO, 0.69514614343643188477 ;  /* 0x3f31f51904047449 */ /* 0x000fe400002000b4 */
[----:B------:R-:W-:Y:S02]  /*7ce0*/  FADD2 R176, R12.F32x2.HI_LO, -R176.F32x2.HI_LO ;  /* 0x800000b00cb0724b */ /* 0x000fe40000000000 */
[----:B------:R-:W-:Y:S01]  /*7cf0*/  FADD2 R174, R10.F32x2.HI_LO, -R174.F32x2.HI_LO ;  /* 0x800000ae0aae724b */ /* 0x000fe20000000000 */
[----:B------:R-:W2:Y:S01]  /*7d00*/  MUFU.EX2 R115, R115 ;  /* 0x0000007300737308 */ /* 0x000ea20000000800 */
[----:B------:R-:W-:Y:S01]  /*7d10*/  FADD2 R36, R36.F32x2.HI_LO, -R8.F32x2.HI_LO ;  /* 0x800000082424724b */ /* 0x000fe20000000000 */
[----:B-1----:R-:W-:Y:S01]  /*7d20*/  F2FP.F16.F32.PACK_AB R10, R113, R112 ;  /* 0x00000070710a723e */ /* 0x002fe200000000ff */
[----:B------:R-:W-:-:S02]  /*7d30*/  FFMA2 R8, R178.F32x2.HI_LO, R34.F32, 0.22756439447402954102 ;  /* 0x3e6906a4b2087449 */ /* 0x000fc40001200022 */
[----:B------:R-:W-:Y:S02]  /*7d40*/  FFMA2 R32, R6.F32x2.HI_LO, R32.F32x2.HI_LO, 1 ;  /* 0x3f80000006207449 */ /* 0x000fe40000200020 */
[----:B------:R-:W-:Y:S01]  /*7d50*/  FFMA2 R180, R4.F32x2.HI_LO, R180.F32x2.HI_LO, 1 ;  /* 0x3f80000004b47449 */ /* 0x000fe200002000b4 */
[----:B------:R-:W-:Y:S01]  /*7d60*/  MUFU.EX2 R116, R116 ;  /* 0x0000007400747308 */ /* 0x000fe20000000800 */
[-C--:B------:R-:W-:Y:S02]  /*7d70*/  FFMA2 R6, R176.F32x2.HI_LO, R34.reuse.F32, 0.22756439447402954102 ;  /* 0x3e6906a4b0067449 */ /* 0x080fe40001200022 */
[----:B------:R-:W-:Y:S02]  /*7d80*/  IMAD R182, R182, 0x800000, R32 ;  /* 0x00800000b6b67824 */ /* 0x000fe400078e0220 */
[----:B------:R-:W-:Y:S02]  /*7d90*/  FFMA2 R4, R174.F32x2.HI_LO, R34.F32, 0.22756439447402954102 ;  /* 0x3e6906a4ae047449 */ /* 0x000fe40001200022 */
[----:B------:R-:W-:-:S02]  /*7da0*/  IMAD R183, R183, 0x800000, R33 ;  /* 0x00800000b7b77824 */ /* 0x000fc400078e0221 */
[----:B------:R-:W-:Y:S02]  /*7db0*/  FFMA2 R8, R8.F32x2.HI_LO, R178.F32x2.HI_LO, 0.69514614343643188477 ;  /* 0x3f31f51908087449 */ /* 0x000fe400002000b2 */
[----:B------:R-:W-:Y:S02]  /*7dc0*/  IMAD R180, R30, 0x800000, R180 ;  /* 0x008000001eb47824 */ /* 0x000fe400078e02b4 */
[----:B------:R-:W-:Y:S01]  /*7dd0*/  FFMA2 R6, R6.F32x2.HI_LO, R176.F32x2.HI_LO, 0.69514614343643188477 ;  /* 0x3f31f51906067449 */ /* 0x000fe200002000b0 */
[----:B------:R-:W1:Y:S01]  /*7de0*/  MUFU.EX2 R117, R117 ;  /* 0x0000007500757308 */ /* 0x000e620000000800 */
[----:B------:R-:W-:Y:S01]  /*7df0*/  FFMA2 R4, R4.F32x2.HI_LO, R174.F32x2.HI_LO, 0.69514614343643188477 ;  /* 0x3f31f51904047449 */ /* 0x000fe200002000ae */
[----:B--2---:R-:W-:Y:S01]  /*7e00*/  F2FP.F16.F32.PACK_AB R11, R115, R114 ;  /* 0x00000072730b723e */ /* 0x004fe200000000ff */
[----:B------:R-:W-:Y:S02]  /*7e10*/  FFMA2 R178, R8.F32x2.HI_LO, R178.F32x2.HI_LO, 1 ;  /* 0x3f80000008b27449 */ /* 0x000fe400002000b2 */
[----:B------:R-:W-:-:S02]  /*7e20*/  IMAD.SHL.U32 R8, R3, 0x4, RZ ;  /* 0x0000000403087824 */ /* 0x000fc400078e00ff */
[----:B------:R-:W-:Y:S01]  /*7e30*/  FFMA2 R176, R6.F32x2.HI_LO, R176.F32x2.HI_LO, 1 ;  /* 0x3f80000006b07449 */ /* 0x000fe200002000b0 */
[----:B------:R-:W-:Y:S01]  /*7e40*/  F2FP.F16.F32.PACK_AB R9, R111, R110 ;  /* 0x0000006e6f09723e */ /* 0x000fe200000000ff */
[----:B------:R-:W-:Y:S01]  /*7e50*/  FFMA2 R174, R4.F32x2.HI_LO, R174.F32x2.HI_LO, 1 ;  /* 0x3f80000004ae7449 */ /* 0x000fe200002000ae */
[----:B------:R-:W-:Y:S01]  /*7e60*/  MUFU.EX2 R118, R118 ;  /* 0x0000007600767308 */ /* 0x000fe20000000800 */
[-C--:B------:R-:W-:Y:S01]  /*7e70*/  FFMA2 R6, R172.F32x2.HI_LO, R34.reuse.F32, 0.22756439447402954102 ;  /* 0x3e6906a4ac067449 */ /* 0x080fe20001200022 */
[----:B------:R-:W-:Y:S01]  /*7e80*/  LOP3.LUT R8, R8, 0x1fc, RZ, 0xc0, !PT ;  /* 0x000001fc08087812 */ /* 0x000fe200078ec0ff */
[----:B------:R-:W-:Y:S02]  /*7e90*/  FFMA2 R4, R170.F32x2.HI_LO, R34.F32, 0.22756439447402954102 ;  /* 0x3e6906a4aa047449 */ /* 0x000fe40001200022 */
[----:B------:R-:W-:Y:S02]  /*7ea0*/  IMAD R181, R31, 0x800000, R181 ;  /* 0x008000001fb57824 */ /* 0x000fe400078e02b5 */
[----:B------:R-:W-:-:S02]  /*7eb0*/  FFMA2 R6, R6.F32x2.HI_LO, R172.F32x2.HI_LO, 0.69514614343643188477 ;  /* 0x3f31f51906067449 */ /* 0x000fc400002000ac */
[----:B------:R-:W-:Y:S02]  /*7ec0*/  IMAD R178, R28, 0x800000, R178 ;  /* 0x008000001cb27824 */ /* 0x000fe400078e02b2 */
[----:B------:R-:W-:Y:S01]  /*7ed0*/  FFMA2 R4, R4.F32x2.HI_LO, R170.F32x2.HI_LO, 0.69514614343643188477 ;  /* 0x3f31f51904047449 */ /* 0x000fe200002000aa */
[----:B------:R-:W2:Y:S01]  /*7ee0*/  MUFU.EX2 R119, R119 ;  /* 0x0000007700777308 */ /* 0x000ea20000000800 */
[----:B------:R-:W-:Y:S01]  /*7ef0*/  FFMA2 R34, R36.F32x2.HI_LO, R34.F32, 0.22756439447402954102 ;  /* 0x3e6906a424227449 */ /* 0x000fe20001200022 */
[----:B------:R3:W-:Y:S01]  /*7f00*/  STS [R8+UR5+0x11c], R188 ;  /* 0x00011cbc08007988 */ /* 0x0007e20008000805 */
[----:B------:R-:W-:Y:S01]  /*7f10*/  FFMA2 R172, R6.F32x2.HI_LO, R172.F32x2.HI_LO, 1 ;  /* 0x3f80000006ac7449 */ /* 0x000fe200002000ac */
[----:B------:R-:W-:Y:S01]  /*7f20*/  F2FP.F16.F32.PACK_AB R6, R105, R104 ;  /* 0x000000686906723e */ /* 0x000fe200000000ff */
[----:B------:R-:W-:Y:S01]  /*7f30*/  FFMA2 R170, R4.F32x2.HI_LO, R170.F32x2.HI_LO, 1 ;  /* 0x3f80000004aa7449 */ /* 0x000fe200002000aa */
[----:B------:R-:W-:Y:S01]  /*7f40*/  F2FP.F16.F32.PACK_AB R4, R101, R100 ;  /* 0x000000646504723e */ /* 0x000fe200000000ff */
[----:B------:R-:W-:Y:S01]  /*7f50*/  FFMA2 R34, R34.F32x2.HI_LO, R36.F32x2.HI_LO, 0.69514614343643188477 ;  /* 0x3f31f51922227449 */ /* 0x000fe20000200024 */
[----:B------:R-:W-:Y:S01]  /*7f60*/  MUFU.EX2 R120, R120 ;  /* 0x0000007800787308 */ /* 0x000fe20000000800 */
[----:B------:R-:W-:Y:S01]  /*7f70*/  F2FP.F16.F32.PACK_AB R5, R103, R102 ;  /* 0x000000666705723e */ /* 0x000fe200000000ff */
[----:B------:R-:W-:Y:S01]  /*7f80*/  IMAD R179, R29, 0x800000, R179 ;  /* 0x008000001db37824 */ /* 0x000fe200078e02b3 */
[----:B------:R-:W-:Y:S01]  /*7f90*/  F2FP.F16.F32.PACK_AB R7, R107, R106 ;  /* 0x0000006a6b07723e */ /* 0x000fe200000000ff */
[----:B------:R-:W-:Y:S01]  /*7fa0*/  FFMA2 R34, R34.F32x2.HI_LO, R36.F32x2.HI_LO, 1 ;  /* 0x3f80000022227449 */ /* 0x000fe20000200024 */
[----:B-1----:R-:W-:Y:S01]  /*7fb0*/  F2FP.F16.F32.PACK_AB R12, R117, R116 ;  /* 0x00000074750c723e */ /* 0x002fe200000000ff */
[----:B------:R-:W-:Y:S01]  /*7fc0*/  IMAD R176, R26, 0x800000, R176 ;  /* 0x008000001ab07824 */ /* 0x000fe200078e02b0 */
[----:B------:R-:W-:Y:S01]  /*7fd0*/  F2FP.F16.F32.PACK_AB R42, R179, R178 ;  /* 0x000000b2b32a723e */ /* 0x000fe200000000ff */
[----:B------:R-:W1:Y:S01]  /*7fe0*/  MUFU.EX2 R121, R121 ;  /* 0x0000007900797308 */ /* 0x000e620000000800 */
[----:B--2---:R-:W-:Y:S01]  /*7ff0*/  F2FP.F16.F32.PACK_AB R13, R119, R118 ;  /* 0x00000076770d723e */ /* 0x004fe200000000ff */
[----:B------:R-:W-:-:S02]  /*8000*/  IMAD R177, R27, 0x800000, R177 ;  /* 0x008000001bb17824 */ /* 0x000fc400078e02b1 */
[----:B------:R-:W-:Y:S02]  /*8010*/  IMAD R174, R24, 0x800000, R174 ;  /* 0x0080000018ae7824 */ /* 0x000fe400078e02ae */
[----:B------:R-:W-:Y:S01]  /*8020*/  IMAD R175, R25, 0x800000, R175 ;  /* 0x0080000019af7824 */ /* 0x000fe200078e02af */
[----:B------:R-:W-:Y:S01]  /*8030*/  F2FP.F16.F32.PACK_AB R43, R177, R176 ;  /* 0x000000b0b12b723e */ /* 0x000fe200000000ff */
[----:B------:R-:W-:Y:S01]  /*8040*/  MUFU.EX2 R122, R122 ;  /* 0x0000007a007a7308 */ /* 0x000fe20000000800 */
[----:B------:R-:W-:Y:S01]  /*8050*/  IMAD R172, R22, 0x800000, R172 ;  /* 0x0080000016ac7824 */ /* 0x000fe200078e02ac */
[----:B---3--:R-:W-:Y:S01]  /*8060*/  F2FP.F16.F32.PACK_AB R8, R109, R108 ;  /* 0x0000006c6d08723e */ /* 0x008fe200000000ff */
[----:B------:R-:W-:Y:S02]  /*8070*/  IMAD R173, R23, 0x800000, R173 ;  /* 0x0080000017ad7824 */ /* 0x000fe400078e02ad */
[----:B------:R-:W-:-:S03]  /*8080*/  IMAD R170, R20, 0x800000, R170 ;  /* 0x0080000014aa7824 */ /* 0x000fc600078e02aa */
[----:B------:R-:W2:Y:S01]  /*8090*/  MUFU.EX2 R123, R123 ;  /* 0x0000007b007b7308 */ /* 0x000ea20000000800 */
[----:B-1----:R-:W-:Y:S01]  /*80a0*/  F2FP.F16.F32.PACK_AB R14, R121, R120 ;  /* 0x00000078790e723e */ /* 0x002fe200000000ff */
[----:B------:R-:W-:Y:S02]  /*80b0*/  IMAD R171, R21, 0x800000, R171 ;  /* 0x0080000015ab7824 */ /* 0x000fe400078e02ab */
[----:B------:R-:W-:Y:S01]  /*80c0*/  IMAD R168, R168, 0x800000, R34 ;  /* 0x00800000a8a87824 */ /* 0x000fe200078e0222 */
[----:B------:R-:W-:Y:S01]  /*80d0*/  F2FP.F16.F32.PACK_AB R34, R183, R182 ;  /* 0x000000b6b722723e */ /* 0x000fe200000000ff */
[----:B------:R-:W-:Y:S01]  /*80e0*/  IMAD R169, R169, 0x800000, R35 ;  /* 0x00800000a9a97824 */ /* 0x000fe200078e0223 */
[----:B------:R-:W-:Y:S01]  /*80f0*/  F2FP.F16.F32.PACK_AB R35, R181, R180 ;  /* 0x000000b4b523723e */ /* 0x000fe200000000ff */
[----:B------:R-:W-:Y:S01]  /*8100*/  MUFU.EX2 R124, R124 ;  /* 0x0000007c007c7308 */ /* 0x000fe20000000800 */
[----:B------:R-:W-:Y:S02]  /*8110*/  F2FP.F16.F32.PACK_AB R26, R171, R170 ;  /* 0x000000aaab1a723e */ /* 0x000fe400000000ff */
[----:B------:R-:W-:-:S05]  /*8120*/  F2FP.F16.F32.PACK_AB R27, R169, R168 ;  /* 0x000000a8a91b723e */ /* 0x000fca00000000ff */
[----:B------:R-:W1:Y:S01]  /*8130*/  MUFU.EX2 R125, R125 ;  /* 0x0000007d007d7308 */ /* 0x000e620000000800 */
[----:B--2---:R-:W-:-:S07]  /*8140*/  F2FP.F16.F32.PACK_AB R15, R123, R122 ;  /* 0x0000007a7b0f723e */ /* 0x004fce00000000ff */
[----:B------:R-:W-:Y:S08]  /*8150*/  MUFU.EX2 R126, R126 ;  /* 0x0000007e007e7308 */ /* 0x000ff00000000800 */
[----:B------:R-:W2:Y:S01]  /*8160*/  MUFU.EX2 R127, R127 ;  /* 0x0000007f007f7308 */ /* 0x000ea20000000800 */
[----:B-1----:R-:W-:-:S07]  /*8170*/  F2FP.F16.F32.PACK_AB R16, R125, R124 ;  /* 0x0000007c7d10723e */ /* 0x002fce00000000ff */
[----:B------:R-:W-:Y:S08]  /*8180*/  MUFU.EX2 R128, R128 ;  /* 0x0000008000807308 */ /* 0x000ff00000000800 */
[----:B------:R-:W1:Y:S01]  /*8190*/  MUFU.EX2 R129, R129 ;  /* 0x0000008100817308 */ /* 0x000e620000000800 */
[----:B--2---:R-:W-:-:S07]  /*81a0*/  F2FP.F16.F32.PACK_AB R17, R127, R126 ;  /* 0x0000007e7f11723e */ /* 0x004fce00000000ff */
[----:B------:R-:W-:Y:S08]  /*81b0*/  MUFU.EX2 R130, R130 ;  /* 0x0000008200827308 */ /* 0x000ff00000000800 */
[----:B------:R-:W2:Y:S01]  /*81c0*/  MUFU.EX2 R131, R131 ;  /* 0x0000008300837308 */ /* 0x000ea20000000800 */
[----:B-1----:R-:W-:-:S07]  /*81d0*/  F2FP.F16.F32.PACK_AB R18, R129, R128 ;  /* 0x000000808112723e */ /* 0x002fce00000000ff */
[----:B------:R-:W-:Y:S08]  /*81e0*/  MUFU.EX2 R68, R68 ;  /* 0x0000004400447308 */ /* 0x000ff00000000800 */
[----:B------:R-:W1:Y:S01]  /*81f0*/  MUFU.EX2 R69, R69 ;  /* 0x0000004500457308 */ /* 0x000e620000000800 */
[----:B--2---:R-:W-:Y:S01]  /*8200*/  F2FP.F16.F32.PACK_AB R19, R131, R130 ;  /* 0x000000828313723e */ /* 0x004fe200000000ff */
[----:B------:R2:W-:Y:S06]  /*8210*/  BAR.ARV R132, 0x40 ;  /* 0x000100840000751d */ /* 0x0005ec0000002000 */
[----:B------:R-:W-:Y:S01]  /*8220*/  MUFU.EX2 R70, R70 ;  /* 0x0000004600467308 */ /* 0x000fe20000000800 */
[----:B------:R3:W-:Y:S01]  /*8230*/  STTM.x16 tmem[UR6], R4 ;  /* 0x00000004000079ed */ /* 0x0007e20008240006 */
[----:B------:R-:W-:-:S06]  /*8240*/  R2UR UR6, R150 ;  /* 0x00000000960672ca */ /* 0x000fcc00000e0000 */
[----:B------:R-:W4:Y:S01]  /*8250*/  MUFU.EX2 R71, R71 ;  /* 0x0000004700477308 */ /* 0x000f220000000800 */
[----:B-1----:R-:W-:-:S07]  /*8260*/  F2FP.F16.F32.PACK_AB R28, R69, R68 ;  /* 0x00000044451c723e */ /* 0x002fce00000000ff */
[----:B------:R-:W-:Y:S08]  /*8270*/  MUFU.EX2 R72, R72 ;  /* 0x0000004800487308 */ /* 0x000ff00000000800 */
[----:B------:R-:W1:Y:S01]  /*8280*/  MUFU.EX2 R73, R73 ;  /* 0x0000004900497308 */ /* 0x000e620000000800 */
[----:B----4-:R-:W-:-:S07]  /*8290*/  F2FP.F16.F32.PACK_AB R29, R71, R70 ;  /* 0x00000046471d723e */ /* 0x010fce00000000ff */
[----:B------:R-:W-:Y:S08]  /*82a0*/  MUFU.EX2 R74, R74 ;  /* 0x0000004a004a7308 */ /* 0x000ff00000000800 */
[----:B------:R-:W4:Y:S01]  /*82b0*/  MUFU.EX2 R75, R75 ;  /* 0x0000004b004b7308 */ /* 0x000f220000000800 */
[----:B-1----:R-:W-:-:S07]  /*82c0*/  F2FP.F16.F32.PACK_AB R30, R73, R72 ;  /* 0x00000048491e723e */ /* 0x002fce00000000ff */
[----:B------:R-:W-:Y:S01]  /*82d0*/  MUFU.EX2 R76, R76 ;  /* 0x0000004c004c7308 */ /* 0x000fe20000000800 */
[----:B---3--:R-:W-:-:S07]  /*82e0*/  F2FP.F16.F32.PACK_AB R18, R175, R174 ;  /* 0x000000aeaf12723e */ /* 0x008fce00000000ff */
[----:B------:R-:W1:Y:S01]  /*82f0*/  MUFU.EX2 R77, R77 ;  /* 0x0000004d004d7308 */ /* 0x000e620000000800 */
[----:B----4-:R-:W-:Y:S02]  /*8300*/  F2FP.F16.F32.PACK_AB R31, R75, R74 ;  /* 0x0000004a4b1f723e */ /* 0x010fe400000000ff */
[----:B------:R-:W-:-:S05]  /*8310*/  F2FP.F16.F32.PACK_AB R19, R173, R172 ;  /* 0x000000acad13723e */ /* 0x000fca00000000ff */
[----:B------:R-:W-:Y:S08]  /*8320*/  MUFU.EX2 R78, R78 ;  /* 0x0000004e004e7308 */ /* 0x000ff00000000800 */
[----:B------:R-:W3:Y:S01]  /*8330*/  MUFU.EX2 R79, R79 ;  /* 0x0000004f004f7308 */ /* 0x000ee20000000800 */
[----:B-1----:R-:W-:-:S07]  /*8340*/  F2FP.F16.F32.PACK_AB R32, R77, R76 ;  /* 0x0000004c4d20723e */ /* 0x002fce00000000ff */
[----:B------:R-:W-:Y:S08]  /*8350*/  MUFU.EX2 R84, R84 ;  /* 0x0000005400547308 */ /* 0x000ff00000000800 */
[----:B------:R-:W1:Y:S01]  /*8360*/  MUFU.EX2 R85, R85 ;  /* 0x0000005500557308 */ /* 0x000e620000000800 */
[----:B---3--:R-:W-:-:S07]  /*8370*/  F2FP.F16.F32.PACK_AB R33, R79, R78 ;  /* 0x0000004e4f21723e */ /* 0x008fce00000000ff */
        /* <DEDUP_REMOVED lines=15> */
[----:B------:R-:W1:Y:S08]  /*8470*/  MUFU.EX2 R143, R143 ;  /* 0x0000008f008f7308 */ /* 0x000e700000000800 */
[----:B------:R-:W-:Y:S01]  /*8480*/  MUFU.EX2 R144, R144 ;  /* 0x0000009000907308 */ /* 0x000fe20000000800 */
[----:B---3--:R-:W-:-:S04]  /*8490*/  F2FP.F16.F32.PACK_AB R41, R95, R94 ;  /* 0x0000005e5f29723e */ /* 0x008fc800000000ff */
[----:B------:R-:W-:Y:S03]  /*84a0*/  STTM.x16 tmem[UR7], R28 ;  /* 0x0000001c000079ed */ /* 0x000fe60008240007 */
        /* <DEDUP_REMOVED lines=34> */
[----:B---3--:R-:W-:-:S04]  /*86d0*/  F2FP.F16.F32.PACK_AB R25, R63, R62 ;  /* 0x0000003e3f19723e */ /* 0x008fc800000000ff */
[----:B------:R3:W-:Y:S01]  /*86e0*/  STTM.x16 tmem[UR6], R12 ;  /* 0x0000000c000079ed */ /* 0x0007e20008240006 */
[----:B------:R-:W-:Y:S01]  /*86f0*/  R2UR UR6, R166 ;  /* 0x00000000a60672ca */ /* 0x000fe200000e0000 */
[----:B------:R-:W4:Y:S01]  /*8700*/  FENCE.VIEW.ASYNC.T ;  /* 0x00000000000073c6 */ /* 0x000f220000000200 */
[----:B------:R-:W-:Y:S08]  /*8710*/  MUFU.EX2 R154, R154 ;  /* 0x0000009a009a7308 */ /* 0x000ff00000000800 */
[----:B------:R-:W5:Y:S01]  /*8720*/  MUFU.EX2 R155, R155 ;  /* 0x0000009b009b7308 */ /* 0x000f620000000800 */
[----:B-1----:R-:W-:-:S07]  /*8730*/  F2FP.F16.F32.PACK_AB R4, R153, R152 ;  /* 0x000000989904723e */ /* 0x002fce00000000ff */
[----:B------:R-:W-:Y:S08]  /*8740*/  MUFU.EX2 R156, R156 ;  /* 0x0000009c009c7308 */ /* 0x000ff00000000800 */
[----:B------:R-:W1:Y:S01]  /*8750*/  MUFU.EX2 R157, R157 ;  /* 0x0000009d009d7308 */ /* 0x000e620000000800 */
[----:B-----5:R-:W-:-:S07]  /*8760*/  F2FP.F16.F32.PACK_AB R5, R155, R154 ;  /* 0x0000009a9b05723e */ /* 0x020fce00000000ff */
[----:B------:R-:W-:Y:S08]  /*8770*/  MUFU.EX2 R158, R158 ;  /* 0x0000009e009e7308 */ /* 0x000ff00000000800 */
[----:B------:R-:W5:Y:S01]  /*8780*/  MUFU.EX2 R159, R159 ;  /* 0x0000009f009f7308 */ /* 0x000f620000000800 */
[----:B-1----:R-:W-:-:S07]  /*8790*/  F2FP.F16.F32.PACK_AB R6, R157, R156 ;  /* 0x0000009c9d06723e */ /* 0x002fce00000000ff */
[----:B------:R-:W-:Y:S01]  /*87a0*/  MUFU.EX2 R160, R160 ;  /* 0x000000a000a07308 */ /* 0x000fe20000000800 */
[----:B---3--:R-:W-:Y:S01]  /*87b0*/  IMAD.MOV.U32 R20, RZ, RZ, 0x1 ;  /* 0x00000001ff147424 */ /* 0x008fe200078e00ff */
[----:B------:R-:W-:Y:S01]  /*87c0*/  F2FP.F16.F32.PACK_AB R13, R97, R96 ;  /* 0x00000060610d723e */ /* 0x000fe200000000ff */
[----:B------:R-:W-:Y:S02]  /*87d0*/  IMAD.U32 R21, R140, -0x80000000, RZ ;  /* 0x800000008c157824 */ /* 0x000fe400078e00ff */
[----:B----4-:R2:W-:Y:S03]  /*87e0*/  SYNCS.ARRIVE.TRANS64.ART0 RZ, [UR5+0xa8], R20 ;  /* 0x0000a814ffff79a7 */ /* 0x0105e60008500005 */
[----:B------:R-:W1:Y:S01]  /*87f0*/  MUFU.EX2 R161, R161 ;  /* 0x000000a100a17308 */ /* 0x000e620000000800 */
[----:B-----5:R-:W-:-:S07]  /*8800*/  F2FP.F16.F32.PACK_AB R7, R159, R158 ;  /* 0x0000009e9f07723e */ /* 0x020fce00000000ff */
        /* <DEDUP_REMOVED lines=29> */
[----:B---3--:R-:W-:Y:S02]  /*89e0*/  F2FP.F16.F32.PACK_AB R18, R99, R98 ;  /* 0x000000626312723e */ /* 0x008fe400000000ff */
[----:B-1----:R-:W-:-:S04]  /*89f0*/  F2FP.F16.F32.PACK_AB R19, R185, R184 ;  /* 0x000000b8b913723e */ /* 0x002fc800000000ff */
[----:B------:R2:W-:Y:S01]  /*8a00*/  STTM.x16 tmem[UR6], R4 ;  /* 0x00000004000079ed */ /* 0x0005e20008240006 */
[----:B------:R-:W1:Y:S02]  /*8a10*/  FENCE.VIEW.ASYNC.T ;  /* 0x00000000000073c6 */ /* 0x000e640000000200 */
[----:B-1----:R-:W-:Y:S01]  /*8a20*/  NOP ;  /* 0x0000000000007918 */ /* 0x002fe20000000000 */
[----:B------:R2:W-:Y:S01]  /*8a30*/  @P0 SYNCS.ARRIVE.TRANS64.ART0 RZ, [UR5+0xb0], R20 ;  /* 0x0000b014ffff09a7 */ /* 0x0005e20008500005 */
[----:B------:R-:W1:Y:S02]  /*8a40*/  SYNCS.PHASECHK.TRANS64.TRYWAIT P0, [UR5+0xd8], R21 ;  /* 0x0000d815ff0075a7 */ /* 0x000e640008001105 */
[----:B-12---:R-:W-:Y:S05]  /*8a50*/  @!P0 BRA `(.L_x_47) ;  /* 0x0000002000c08947 */ /* 0x006fea0003800000 */
.L_x_104:
[----:B------:R-:W-:Y:S01]  /*8a60*/  MOV R187, UR10 ;  /* 0x0000000a00bb7c02 */ /* 0x000fe20008000f00 */
[----:B------:R-:W-:Y:S01]  /*8a70*/  FMUL R186, R188, R186 ;  /* 0x000000babcba7220 */ /* 0x000fe20000400000 */
[----:B------:R-:W-:Y:S01]  /*8a80*/  FADD2 R102, R102.F32x2.HI_LO, R110.F32x2.HI_LO ;  /* 0x0000006e6666724b */ /* 0x000fe20000000000 */
[----:B------:R-:W-:Y:S01]  /*8a90*/  UIADD3 UR8, UPT, UPT, UR8, 0x1, URZ ;  /* 0x0000000108087890 */ /* 0x000fe2000fffe0ff */
[----:B------:R-:W-:Y:S01]  /*8aa0*/  FADD2 R104, R104.F32x2.HI_LO, R112.F32x2.HI_LO ;  /* 0x000000706868724b */ /* 0x000fe20000000000 */
[----:B------:R-:W-:Y:S01]  /*8ab0*/  LOP3.LUT R140, R140, 0x1, RZ, 0x3c, !PT ;  /* 0x000000018c8c7812 */ /* 0x000fe200078e3cff */
[----:B------:R-:W-:Y:S01]  /*8ac0*/  FADD2 R186, R186.F32x2.HI_LO, R100.F32x2.HI_LO ;  /* 0x00000064baba724b */ /* 0x000fe20000000000 */
[----:B------:R-:W-:Y:S01]  /*8ad0*/  UISETP.NE.AND UP0, UPT, UR8, UR9, UPT ;  /* 0x000000090800728c */ /* 0x000fe2000bf05270 */
[----:B------:R-:W-:Y:S01]  /*8ae0*/  FADD2 R106, R106.F32x2.HI_LO, R114.F32x2.HI_LO ;  /* 0x000000726a6a724b */ /* 0x000fe20000000000 */
[----:B------:R-:W-:Y:S01]  /*8af0*/  LOP3.LUT R139, R139, 0x1, RZ, 0x3c, !PT ;  /* 0x000000018b8b7812 */ /* 0x000fe200078e3cff */
[----:B------:R-:W-:-:S02]  /*8b00*/  FADD2 R186, R186.F32x2.HI_LO, R108.F32x2.HI_LO ;  /* 0x0000006cbaba724b */ /* 0x000fc40000000000 */
[----:B------:R-:W-:Y:S02]  /*8b10*/  FADD2 R102, R102.F32x2.HI_LO, R118.F32x2.HI_LO ;  /* 0x000000766666724b */ /* 0x000fe40000000000 */
[----:B------:R-:W-:Y:S02]  /*8b20*/  FADD2 R104, R104.F32x2.HI_LO, R120.F32x2.HI_LO ;  /* 0x000000786868724b */ /* 0x000fe40000000000 */
[----:B------:R-:W-:Y:S02]  /*8b30*/  FADD2 R106, R106.F32x2.HI_LO, R122.F32x2.HI_LO ;  /* 0x0000007a6a6a724b */ /* 0x000fe40000000000 */
[----:B------:R-:W-:Y:S02]  /*8b40*/  FADD2 R186, R186.F32x2.HI_LO, R116.F32x2.HI_LO ;  /* 0x00000074baba724b */ /* 0x000fe40000000000 */
[----:B------:R-:W-:Y:S02]  /*8b50*/  FADD2 R102, R102.F32x2.HI_LO, R126.F32x2.HI_LO ;  /* 0x0000007e6666724b */ /* 0x000fe40000000000 */
        /* <DEDUP_REMOVED lines=52> */
[----:B------:R-:W-:Y:S01]  /*8ea0*/  FADD2 R102, R186.F32x2.HI_LO, R102.F32x2.HI_LO ;  /* 0x00000066ba66724b */ /* 0x000fe20000000000 */
[----:B------:R-:W-:-:S03]  /*8eb0*/  MOV R187, R167 ;  /* 0x000000a700bb7202 */ /* 0x000fc60000000f00 */
[----:B------:R-:W-:-:S04]  /*8ec0*/  FADD2 R102, R102.F32x2.HI_LO, R104.F32x2.HI_LO ;  /* 0x000000686666724b */ /* 0x000fc80000000000 */
[----:B------:R-:W-:Y:S01]  /*8ed0*/  FADD R186, R102, R103 ;  /* 0x0000006766ba7221 */ /* 0x000fe20000000000 */
[----:B------:R-:W-:Y:S06]  /*8ee0*/  BRA.U UP0, `(.L_x_48) ;  /* 0xffffffe100247547 */ /* 0x000fec000b83ffff */
.L_x_45:
[----:B------:R-:W-:Y:S01]  /*8ef0*/  R2UR UR7, R2 ;  /* 0x00000000020772ca */ /* 0x000fe200000e0000 */
[----:B------:R-:W2:Y:S01]  /*8f00*/  LDCU UR4, c[0x0][0x370] ;  /* 0x00006e00ff0477ac */ /* 0x000ea20008000800 */
[----:B------:R-:W3:Y:S01]  /*8f10*/  S2R R2, SR_TID.X ;  /* 0x0000000000027919 */ /* 0x000ee20000002100 */
[----:B------:R-:W4:Y:S10]  /*8f20*/  LDCU UR6, c[0x0][0x624] ;  /* 0x0000c480ff0677ac */ /* 0x000f340008000800 */
[----:B--2---:R-:W-:-:S04]  /*8f30*/  UIADD3 UR7, UPT, UPT, UR4, UR7, URZ ;  /* 0x0000000704077290 */ /* 0x004fc8000fffe0ff */
[----:B----4-:R-:W-:Y:S01]  /*8f40*/  UISETP.GE.AND UP0, UPT, UR7, UR6, UPT ;  /* 0x000000060700728c */ /* 0x010fe2000bf06270 */
[----:B---3--:R-:W-:-:S05]  /*8f50*/  IMAD.SHL.U32 R2, R2, 0x4, RZ ;  /* 0x0000000402027824 */ /* 0x008fca00078e00ff */
[----:B------:R-:W-:-:S05]  /*8f60*/  LOP3.LUT R2, R2, 0x1fc, RZ, 0xc0, !PT ;  /* 0x000001fc02027812 */ /* 0x000fca00078ec0ff */
[----:B------:R-:W-:Y:S04]  /*8f70*/  STS [R2+UR11+0x11c], R186 ;  /* 0x00011cba02007988 */ /* 0x000fe8000800080b */
[----:B------:R2:W-:Y:S02]  /*8f80*/  STS [R2+UR11+0x31c], R167 ;  /* 0x00031ca702007988 */ /* 0x0005e4000800080b */
[----:B--2---:R-:W-:Y:S01]  /*8f90*/  IMAD.U32 R2, RZ, RZ, UR7 ;  /* 0x00000007ff027e24 */ /* 0x004fe2000f8e00ff */
[----:B------:R3:W-:Y:S06]  /*8fa0*/  BAR.ARV R132, 0x40 ;  /* 0x000100840000751d */ /* 0x0007ec0000002000 */
[----:B------:R-:W-:Y:S05]  /*8fb0*/  BRA.U !UP0, `(.L_x_49) ;  /* 0xffffffb908787547 */ /* 0x000fea000b83ffff */
.L_x_41:
[----:B------:R-:W4:Y:S01]  /*8fc0*/  S2R R2, SR_CgaCtaId ;  /* 0x0000000000027919 */ /* 0x000f220000008800 */
[----:B-12---:R-:W-:Y:S01]  /*8fd0*/  MOV R3, 0x400 ;  /* 0x0000040000037802 */ /* 0x006fe20000000f00 */
[----:B------:R-:W-:-:S03]  /*8fe0*/  IMAD.U32 R140, R140, -0x80000000, RZ ;  /* 0x800000008c8c7824 */ /* 0x000fc600078e00ff */
[----:B----4-:R-:W-:-:S04]  /*8ff0*/  LEA R2, R2, R3, 0x18 ;  /* 0x0000000302027211 */ /* 0x010fc800078ec0ff */
[----:B------:R-:W1:Y:S02]  /*9000*/  SYNCS.PHASECHK.TRANS64.TRYWAIT P0, [R2+URZ+0xd8], R140 ;  /* 0x0000d88c020075a7 */ /* 0x000e6400080011ff */
[----:B-1----:R-:W-:Y:S05]  /*9010*/  @!P0 BRA `(.L_x_50) ;  /* 0x0000001c00708947 */ /* 0x002fea0003800000 */
.L_x_106:
[----:B------:R-:W-:Y:S06]  /*9020*/  BAR.ARV 0x2, 0x120 ;  /* 0x0084800000007b1d */ /* 0x000fec0000002000 */
.L_x_3:
[----:B-1----:R-:W-:-:S04]  /*9030*/  LOP3.LUT R2, R0, 0xfffffffc, RZ, 0xc0, !PT ;  /* 0xfffffffc00027812 */ /* 0x002fc800078ec0ff */
[----:B------:R-:W-:-:S13]  /*9040*/  ISETP.NE.AND P0, PT, R2, 0x8, PT ;  /* 0x000000080200780c */ /* 0x000fda0003f05270 */
[----:B---3--:R-:W-:Y:S05]  /*9050*/  @P0 EXIT ;  /* 0x000000000000094d */ /* 0x008fea0003800000 */
[----:B------:R-:W-:-:S08]  /*9060*/  NOP ;  /* 0x0000000000007918 */ /* 0x000fd00000000000 */
[----:B------:R-:W1:-:S00]  /*9070*/  USETMAXREG.DEALLOC.CTAPOOL 0x40 ;  /* 0x00000040000079c8 */ /* 0x000e4000080e0500 */
[----:B------:R-:W3:Y:S01]  /*9080*/  S2UR UR11, SR_CTAID.X ;  /* 0x00000000000b79c3 */ /* 0x000ee20000002500 */
[----:B------:R-:W3:Y:S01]  /*9090*/  LDCU UR4, c[0x0][0x610] ;  /* 0x0000c200ff0477ac */ /* 0x000ee20008000800 */
[----:B-1----:R-:W1:Y:S01]  /*90a0*/  S2R R2, SR_CgaCtaId ;  /* 0x0000000000027919 */ /* 0x002e620000008800 */
[----:B------:R-:W-:Y:S01]  /*90b0*/  MOV R4, 0x400 ;  /* 0x0000040000047802 */ /* 0x000fe20000000f00 */
[----:B------:R-:W-:Y:S01]  /*90c0*/  IMAD.MOV.U32 R48, RZ, RZ, 0x1 ;  /* 0x00000001ff307424 */ /* 0x000fe200078e00ff */
[----:B------:R-:W4:Y:S01]  /*90d0*/  LDCU.U8 UR6, c[0x0][0x614] ;  /* 0x0000c280ff0677ac */ /* 0x000f220008000000 */
[----:B--2---:R-:W2:Y:S01]  /*90e0*/  S2R R3, SR_TID.X ;  /* 0x0000000000037919 */ /* 0x004ea20000002100 */
[----:B------:R-:W5:Y:S01]  /*90f0*/  LDCU UR9, c[0x0][0x38c] ;  /* 0x00007180ff0977ac */ /* 0x000f620008000800 */
[----:B------:R-:W1:Y:S01]  /*9100*/  LDCU.U8 UR7, c[0x0][0x615] ;  /* 0x0000c2a0ff0777ac */ /* 0x000e620008000000 */
[----:B------:R-:W1:Y:S01]  /*9110*/  LDCU UR12, c[0x0][0x61c] ;  /* 0x0000c380ff0c77ac */ /* 0x000e620008000800 */
[----:B------:R-:W1:Y:S01]  /*9120*/  LDCU UR13, c[0x0][0x624] ;  /* 0x0000c480ff0d77ac */ /* 0x000e620008000800 */
[----:B---3--:R-:W-:-:S02]  /*9130*/  UIMAD.WIDE.U32 UR4, UR11, UR4, URZ ;  /* 0x000000040b0472a5 */ /* 0x008fc4000f8e00ff */
[----:B-----5:R-:W-:Y:S02]  /*9140*/  UIADD3 UR8, UPT, UPT, UR9, -0x1, URZ ;  /* 0xffffffff09087890 */ /* 0x020fe4000fffe0ff */
[----:B------:R-:W-:Y:S02]  /*9150*/  UIADD3 UR4, UPT, UPT, -UR5, UR11, URZ ;  /* 0x0000000b05047290 */ /* 0x000fe4000fffe1ff */
[----:B------:R-:W-:Y:S02]  /*9160*/  UISETP.GT.AND UP0, UPT, UR9, URZ, UPT ;  /* 0x000000ff0900728c */ /* 0x000fe4000bf04270 */
[----:B----4-:R-:W-:Y:S01]  /*9170*/  USHF.R.U32.HI UR4, URZ, UR6, UR4 ;  /* 0x00000006ff047299 */ /* 0x010fe20008011604 */
[----:B-1----:R-:W-:Y:S01]  /*9180*/  LEA R2, R2, R4, 0x18 ;  /* 0x0000000402027211 */ /* 0x002fe200078ec0ff */
[----:B------:R-:W-:Y:S01]  /*9190*/  UIADD3 UR6, UPT, UPT, -UR9, URZ, URZ ;  /* 0x000000ff09067290 */ /* 0x000fe2000fffe1ff */
[----:B------:R-:W-:Y:S01]  /*91a0*/  IMAD.MOV.U32 R4, RZ, RZ, 0x1 ;  /* 0x00000001ff047424 */ /* 0x000fe200078e00ff */
[----:B------:R-:W-:Y:S01]  /*91b0*/  BAR.SYNC.DEFER_BLOCKING 0x2, 0x120 ;  /* 0x0084800000007b1d */ /* 0x000fe20000010000 */
[----:B------:R-:W-:Y:S01]  /*91c0*/  UIADD3 UR4, UPT, UPT, UR5, UR4, URZ ;  /* 0x0000000405047290 */ /* 0x000fe2000fffe0ff */
[C---:B--2---:R-:W-:Y:S01]  /*91d0*/  IMAD.SHL.U32 R5, R3.reuse, 0x20, RZ ;  /* 0x0000002003057824 */ /* 0x044fe200078e00ff */
[----:B------:R-:W-:Y:S01]  /*91e0*/  USHF.R.S32.HI UR6, URZ, 0x1f, UR6 ;  /* 0x0000001fff067899 */ /* 0x000fe20008011406 */
[----:B------:R-:W-:Y:S01]  /*91f0*/  LOP3.LUT R50, R3, 0x7f, RZ, 0xc0, !PT ;  /* 0x0000007f03327812 */ /* 0x000fe200078ec0ff */
[----:B------:R-:W-:-:S02]  /*9200*/  USHF.R.U32.HI UR10, URZ, UR7, UR4 ;  /* 0x00000007ff0a7299 */ /* 0x000fc40008011604 */
[----:B------:R-:W-:Y:S01]  /*9210*/  USHF.R.S32.HI UR7, URZ, 0x1f, UR8 ;  /* 0x0000001fff077899 */ /* 0x000fe20008011408 */
[----:B------:R-:W-:Y:S01]  /*9220*/  LOP3.LUT R5, R5, 0x3e0, RZ, 0xc0, !PT ;  /* 0x000003e005057812 */ /* 0x000fe200078ec0ff */
[----:B------:R-:W-:Y:S01]  /*9230*/  ULEA.HI UR6, UR6, -UR9, URZ, 0x7 ;  /* 0x8000000906067291 */ /* 0x000fe2000f8f38ff */
[----:B------:R-:W1:Y:S01]  /*9240*/  LDCU.U8 UR14, c[0x0][0x620] ;  /* 0x0000c400ff0e77ac */ /* 0x000e620008000000 */
[----:B------:R-:W-:Y:S02]  /*9250*/  ULEA.HI UR7, UR7, UR8, URZ, 0x7 ;  /* 0x0000000807077291 */ /* 0x000fe4000f8f38ff */
[----:B------:R-:W-:Y:S02]  /*9260*/  USHF.R.S32.HI UR6, URZ, 0x7, UR6 ;  /* 0x00000007ff067899 */ /* 0x000fe40008011406 */
[----:B------:R-:W-:Y:S02]  /*9270*/  UIMAD.WIDE.U32 UR4, UR10, UR12, URZ ;  /* 0x0000000c0a0472a5 */ /* 0x000fe4000f8e00ff */
[----:B------:R-:W-:-:S02]  /*9280*/  USHF.R.S32.HI UR12, URZ, 0x7, UR7 ;  /* 0x00000007ff0c7899 */ /* 0x000fc40008011407 */
[----:B------:R-:W-:Y:S01]  /*9290*/  @!UP0 ULOP3.LUT UR12, URZ, UR6, URZ, 0x33, !UPT ;  /* 0x00000006ff0c8292 */ /* 0x000fe2000f8e33ff */
[----:B------:R2:W-:Y:S01]  /*92a0*/  SYNCS.ARRIVE.TRANS64.ART0 RZ, [R2+URZ+0xa8], R4 ;  /* 0x0000a80402ff79a7 */ /* 0x0005e200085000ff */
[----:B------:R-:W-:Y:S02]  /*92b0*/  UISETP.GE.AND UP0, UPT, UR11, UR13, UPT ;  /* 0x0000000d0b00728c */ /* 0x000fe4000bf06270 */
[----:B------:R-:W-:-:S04]  /*92c0*/  UIADD3 UR4, UPT, UPT, UR10, -UR5, URZ ;  /* 0x800000050a047290 */ /* 0x000fc8000fffe0ff */
[----:B-1----:R-:W-:-:S04]  /*92d0*/  USHF.R.U32.HI UR4, URZ, UR14, UR4 ;  /* 0x0000000eff047299 */ /* 0x002fc80008011604 */
[----:B------:R-:W-:Y:S01]  /*92e0*/  UIADD3 UR4, UPT, UPT, UR5, UR4, URZ ;  /* 0x0000000405047290 */ /* 0x000fe2000fffe0ff */
[----:B--2---:R-:W-:-:S05]  /*92f0*/  SHF.R.U32.HI R4, RZ, 0x5, R50 ;  /* 0x00000005ff047819 */ /* 0x004fca0000011632 */
[----:B------:R-:W-:-:S05]  /*9300*/  IMAD R5, R4, 0x400, R5 ;  /* 0x0000040004057824 */ /* 0x000fca00078e0205 */
[----:B------:R-:W-:-:S04]  /*9310*/  IADD3 R5, PT, PT, R2, 0x800, R5 ;  /* 0x0000080002057810 */ /* 0x000fc80007ffe005 */
[----:B------:R-:W-:-:S04]  /*9320*/  SHF.R.U32.HI R49, RZ, 0x3, R5 ;  /* 0x00000003ff317819 */ /* 0x000fc80000011605 */
[----:B------:R-:W-:Y:S01]  /*9330*/  LOP3.LUT R49, R5, 0x10, R49, 0x78, !PT ;  /* 0x0000001005317812 */ /* 0x000fe200078e7831 */
[----:B------:R-:W-:Y:S06]  /*9340*/  BRA.U UP0, `(.L_x_51) ;  /* 0x0000001100187547 */ /* 0x000fec000b800000 */
[----:B------:R-:W1:Y:S01]  /*9350*/  LDCU.U8 UR7, c[0x0][0x621] ;  /* 0x0000c420ff0777ac */ /* 0x000e620008000000 */
[----:B------:R-:W-:Y:S01]  /*9360*/  LOP3.LUT P0, RZ, R3, 0x4, RZ, 0xc0, !PT ;  /* 0x0000000403ff7812 */ /* 0x000fe2000780c0ff */
[----:B------:R-:W-:Y:S01]  /*9370*/  HFMA2 R48, -RZ, RZ, 0, 5.9604644775390625e-08 ;  /* 0x00000001ff307431 */ /* 0x000fe200000001ff */
[----:B------:R-:W-:Y:S01]  /*9380*/  LOP3.LUT R51, R0, 0x3, RZ, 0xc0, !PT ;  /* 0x0000000300337812 */ /* 0x000fe200078ec0ff */
[----:B------:R-:W2:Y:S01]  /*9390*/  LDCU UR5, c[0x0][0x60c] ;  /* 0x0000c180ff0577ac */ /* 0x000ea20008000800 */
[----:B------:R-:W-:Y:S01]  /*93a0*/  VIADD R54, R49, 0x10 ;  /* 0x0000001031367836 */ /* 0x000fe20000000000 */
[----:B------:R-:W-:Y:S01]  /*93b0*/  LEA R55, R50, R2, 0x2 ;  /* 0x0000000232377211 */ /* 0x000fe200078e10ff */
[----:B------:R-:W-:Y:S01]  /*93c0*/  IMAD.SHL.U32 R3, R4, 0x200000, RZ ;  /* 0x0020000004037824 */ /* 0x000fe200078e00ff */
[----:B------:R-:W3:Y:S01]  /*93d0*/  LDCU UR6, c[0x0][0x618] ;  /* 0x0000c300ff0677ac */ /* 0x000ee20008000800 */
[----:B------:R-:W-:Y:S02]  /*93e0*/  IMAD.MOV.U32 R52, RZ, RZ, RZ ;  /* 0x000000ffff347224 */ /* 0x000fe400078e00ff */
[----:B------:R-:W-:Y:S01]  /*93f0*/  VIADD R51, R51, 0x3 ;  /* 0x0000000333337836 */ /* 0x000fe20000000000 */
[----:B------:R-:W-:Y:S01]  /*9400*/  UMOV UR9, UR11 ;  /* 0x0000000b00097c82 */ /* 0x000fe20008000000 */
[----:B------:R-:W4:Y:S01]  /*9410*/  LDCU UR14, c[0x0][0x370] ;  /* 0x00006e00ff0e77ac */ /* 0x000f220008000800 */
[----:B------:R-:W-:Y:S01]  /*9420*/  @P0 IADD3 R54, PT, PT, R49, -0x10, RZ ;  /* 0xfffffff031360810 */ /* 0x000fe20007ffe0ff */
[----:B------:R-:W-:-:S02]  /*9430*/  UIADD3 UR13, UPT, UPT, -UR12, URZ, URZ ;  /* 0x000000ff0c0d7290 */ /* 0x000fc4000fffe1ff */
[----:B-1----:R-:W-:Y:S02]  /*9440*/  USHF.R.U32.HI UR7, URZ, UR7, UR4 ;  /* 0x00000007ff077299 */ /* 0x002fe40008011604 */
[----:B------:R-:W-:Y:S02]  /*9450*/  UIADD3 UR4, UPT, UPT, -UR10, URZ, URZ ;  /* 0x000000ff0a047290 */ /* 0x000fe4000fffe1ff */
[----:B------:R-:W-:Y:S02]  /*9460*/  UIADD3 UR8, UPT, UPT, -UR7, URZ, URZ ;  /* 0x000000ff07087290 */ /* 0x000fe4000fffe1ff */
[----:B--2---:R-:W-:Y:S01]  /*9470*/  UIMAD UR4, UR5, UR4, UR9 ;  /* 0x00000004050472a4 */ /* 0x004fe2000f8e0209 */
[----:B------:R-:W1:Y:S05]  /*9480*/  LDCU.64 UR16, c[0x0][0x358] ;  /* 0x00006b00ff1077ac */ /* 0x000e6a0008000a00 */
[----:B------:R-:W-:Y:S01]  /*9490*/  IMAD.U32 R53, RZ, RZ, UR4 ;  /* 0x00000004ff357e24 */ /* 0x000fe2000f8e00ff */
[----:B---34-:R-:W-:-:S12]  /*94a0*/  UIMAD UR8, UR6, UR8, UR10 ;  /* 0x00000008060872a4 */ /* 0x018fd8000f8e020a */
.L_x_59:
[----:B------:R2:W-:Y:S01]  /*94b0*/  BAR.SYNC.DEFER_BLOCKING R51, 0x40 ;  /* 0x000100330000751d */ /* 0x0005e20000010000 */
[----:B------:R-:W-:Y:S01]  /*94c0*/  MOV R0, 0x1 ;  /* 0x0000000100007802 */ /* 0x000fe20000000f00 */
[----:B------:R-:W-:-:S04]  /*94d0*/  UISETP.GE.AND UP0, UPT, UR12, 0x1, UPT ;  /* 0x000000010c00788c */ /* 0x000fc8000bf06270 */
[----:B------:R2:W-:Y:S05]  /*94e0*/  SYNCS.ARRIVE.TRANS64.ART0 RZ, [R2+URZ+0xd8], R0 ;  /* 0x0000d80002ff79a7 */ /* 0x0005ea00085000ff */
[----:B------:R-:W-:Y:S05]  /*94f0*/  BRA.U !UP0, `(.L_x_52) ;  /* 0x0000000508047547 */ /* 0x000fea000b800000 */
[----:B------:R-:W-:Y:S01]  /*9500*/  UMOV UR6, UR13 ;  /* 0x0000000d00067c82 */ /* 0x000fe20008000000 */
.L_x_54:
[----:B---3--:R3:W-:Y:S06]  /*9510*/  BAR.SYNC.DEFER_BLOCKING R51, 0x40 ;  /* 0x000100330000751d */ /* 0x0087ec0000010000 */
[----:B----4-:R-:W4:Y:S02]  /*9520*/  LDS R36, [R55+0x11c] ;  /* 0x00011c0037247984 */ /* 0x010f240000000800 */
[----:B----4-:R-:W-:-:S13]  /*9530*/  FSETP.GEU.AND P0, PT, R36, 1, PT ;  /* 0x3f8000002400780b */ /* 0x010fda0003f0e000 */
[----:B------:R-:W-:-:S04]  /*9540*/  VOTE.ANY R4, PT, !P0 ;  /* 0x0000000000047806 */ /* 0x000fc800040e0100 */
[----:B------:R-:W-:-:S13]  /*9550*/  ISETP.NE.AND P0, PT, R4, RZ, PT ;  /* 0x000000ff0400720c */ /* 0x000fda0003f05270 */
[----:B---3--:R-:W-:Y:S05]  /*9560*/  @!P0 BRA `(.L_x_53) ;  /* 0x0000000000d48947 */ /* 0x008fea0003800000 */
[C---:B------:R-:W-:Y:S02]  /*9570*/  R2UR UR4, R3.reuse ;  /* 0x00000000030472ca */ /* 0x040fe400000e0000 */
[----:B------:R-:W-:-:S11]  /*9580*/  R2UR UR5, R3 ;  /* 0x00000000030572ca */ /* 0x000fd600000e0000 */
[----:B------:R-:W3:Y:S02]  /*9590*/  LDTM.x16 R4, tmem[UR4+0x100] ;  /* 0x00010004000479ee */ /* 0x000ee40008240000 */
[-C--:B---3--:R-:W-:Y:S02]  /*95a0*/  FMUL2 R4, R4.F32x2.HI_LO, R36.reuse.F32 ;  /* 0x000000240404724a */ /* 0x088fe40001000000 */
[-C--:B------:R-:W-:Y:S02]  /*95b0*/  FMUL2 R6, R6.F32x2.HI_LO, R36.reuse.F32 ;  /* 0x000000240606724a */ /* 0x080fe40001000000 */
[-C--:B------:R-:W-:Y:S02]  /*95c0*/  FMUL2 R8, R8.F32x2.HI_LO, R36.reuse.F32 ;  /* 0x000000240808724a */ /* 0x080fe40001000000 */
[-C--:B------:R-:W-:Y:S02]  /*95d0*/  FMUL2 R10, R10.F32x2.HI_LO, R36.reuse.F32 ;  /* 0x000000240a0a724a */ /* 0x080fe40001000000 */
[----:B------:R-:W-:-:S02]  /*95e0*/  FMUL2 R12, R12.F32x2.HI_LO, R36.F32 ;  /* 0x000000240c0c724a */ /* 0x000fc40001000000 */
[-C--:B------:R-:W-:Y:S02]  /*95f0*/  FMUL2 R14, R14.F32x2.HI_LO, R36.reuse.F32 ;  /* 0x000000240e0e724a */ /* 0x080fe40001000000 */
[-C--:B------:R-:W-:Y:S02]  /*9600*/  FMUL2 R16, R16.F32x2.HI_LO, R36.reuse.F32 ;  /* 0x000000241010724a */ /* 0x080fe40001000000 */
[----:B------:R-:W-:-:S04]  /*9610*/  FMUL2 R18, R18.F32x2.HI_LO, R36.F32 ;  /* 0x000000241212724a */ /* 0x000fc80001000000 */
[----:B------:R-:W-:Y:S01]  /*9620*/  STTM.x16 tmem[UR5+0x100], R4 ;  /* 0x00010004000079ed */ /* 0x000fe20008240005 */
        /* <DEDUP_REMOVED lines=39> */
[----:B------:R3:W-:Y:S01]  /*98a0*/  STTM.x16 tmem[UR4+0x140], R4 ;  /* 0x00014004000079ed */ /* 0x0007e20008240004 */
[----:B------:R-:W4:Y:S02]  /*98b0*/  FENCE.VIEW.ASYNC.T ;  /* 0x00000000000073c6 */ /* 0x000f240000000200 */
.L_x_53:
[----:B----4-:R4:W-:Y:S01]  /*98c0*/  SYNCS.ARRIVE.TRANS64.ART0 RZ, [R2+URZ+0xa8], R0 ;  /* 0x0000a80002ff79a7 */ /* 0x0109e200085000ff */
[----:B------:R-:W-:-:S04]  /*98d0*/  UIADD3 UR6, UPT, UPT, UR6, 0x1, URZ ;  /* 0x0000000106067890 */ /* 0x000fc8000fffe0ff */
[----:B------:R-:W-:Y:S01]  /*98e0*/  UISETP.NE.AND UP0, UPT, UR6, URZ, UPT ;  /* 0x000000ff0600728c */ /* 0x000fe2000bf05270 */
[----:B------:R4:W-:Y:S08]  /*98f0*/  SYNCS.ARRIVE.TRANS64.ART0 RZ, [R2+URZ+0xd8], R0 ;  /* 0x0000d80002ff79a7 */ /* 0x0009f000085000ff */
[----:B------:R-:W-:Y:S05]  /*9900*/  BRA.U UP0, `(.L_x_54) ;  /* 0xfffffffd00007547 */ /* 0x000fea000b83ffff */
.L_x_52:
[----:B------:R5:W-:Y:S01]  /*9910*/  BAR.SYNC.DEFER_BLOCKING R51, 0x40 ;  /* 0x000100330000751d */ /* 0x000be20000010000 */
[----:B---3--:R-:W-:Y:S02]  /*9920*/  SHF.L.U32 R6, R52, 0x1f, RZ ;  /* 0x0000001f34067819 */ /* 0x008fe400000006ff */
[----:B------:R-:W-:-:S03]  /*9930*/  SHF.L.U32 R4, R48, 0x1f, RZ ;  /* 0x0000001f30047819 */ /* 0x000fc600000006ff */
[----:B------:R5:W3:Y:S04]  /*9940*/  LDS R57, [R55+0x11c] ;  /* 0x00011c0037397984 */ /* 0x000ae80000000800 */
[----:B------:R5:W2:Y:S01]  /*9950*/  LDS R56, [R55+0x31c] ;  /* 0x00031c0037387984 */ /* 0x000aa20000000800 */
[----:B------:R5:W-:Y:S01]  /*9960*/  SYNCS.ARRIVE.TRANS64.ART0 RZ, [R2+URZ+0xd8], R0 ;  /* 0x0000d80002ff79a7 */ /* 0x000be200085000ff */
[----:B------:R-:W4:Y:S02]  /*9970*/  SYNCS.PHASECHK.TRANS64.TRYWAIT P0, [R2+URZ+0xc0], R6 ;  /* 0x0000c006020075a7 */ /* 0x000f2400080011ff */
[----:B--2345:R-:W-:Y:S05]  /*9980*/  @!P0 BRA `(.L_x_55) ;  /* 0x00000014002c8947 */ /* 0x03cfea0003800000 */
.L_x_108:
[----:B------:R-:W3:Y:S02]  /*9990*/  SYNCS.PHASECHK.TRANS64.TRYWAIT P0, [R2+URZ+0xe8], R4 ;  /* 0x0000e804020075a7 */ /* 0x000ee400080011ff */
[----:B---3--:R-:W-:Y:S05]  /*99a0*/  @!P0 BRA `(.L_x_56) ;  /* 0x00000014003c8947 */ /* 0x008fea0003800000 */
.L_x_110:
[----:B------:R-:W-:Y:S01]  /*99b0*/  R2UR UR4, R3 ;  /* 0x00000000030472ca */ /* 0x000fe200000e0000 */
[----:B------:R-:W-:Y:S01]  /*99c0*/  IMAD.SHL.U32 R53, R53, 0x80, RZ ;  /* 0x0000008035357824 */ /* 0x000fe200078e00ff */
[C---:B------:R-:W-:Y:S01]  /*99d0*/  FSETP.NE.AND P1, PT, R57.reuse, RZ, PT ;  /* 0x000000ff3900720b */ /* 0x040fe20003f25000 */
[----:B------:R-:W-:Y:S01]  /*99e0*/  BSSY.RECONVERGENT B0, `(.L_x_57) ;  /* 0x0000082000007945 */ /* 0x000fe20003800200 */
[----:B------:R-:W-:Y:S02]  /*99f0*/  LOP3.LUT R48, R48, 0x1, RZ, 0x3c, !PT ;  /* 0x0000000130307812 */ /* 0x000fe400078e3cff */
[----:B------:R-:W-:-:S06]  /*9a00*/  FSEL R58, R57, 1, P1 ;  /* 0x3f800000393a7808 */ /* 0x000fcc0000800000 */
[----:B------:R-:W4:Y:S01]  /*9a10*/  MUFU.RCP R58, R58 ;  /* 0x0000003a003a7308 */ /* 0x000f220000001000 */
[----:B--23--:R-:W4:Y:S01]  /*9a20*/  LDTM.x16 R4, tmem[UR4+0x100] ;  /* 0x00010004000479ee */ /* 0x00cf220008240000 */
[----:B------:R-:W2:Y:S06]  /*9a30*/  LDTM.x16 R20, tmem[UR4+0x110] ;  /* 0x00011004001479ee */ /* 0x000eac0008240000 */
[----:B------:R-:W3:Y:S01]  /*9a40*/  @P1 MUFU.LG2 R57, R57 ;  /* 0x0000003900391308 */ /* 0x000ee20000000c00 */
[-C--:B----4-:R-:W-:Y:S02]  /*9a50*/  FMUL2 R18, R18.F32x2.HI_LO, R58.reuse.F32 ;  /* 0x0000003a1212724a */ /* 0x090fe40001000000 */
[----:B------:R-:W-:-:S02]  /*9a60*/  FMUL2 R10, R10.F32x2.HI_LO, R58.F32 ;  /* 0x0000003a0a0a724a */ /* 0x000fc40001000000 */
[----:B------:R-:W-:Y:S01]  /*9a70*/  FMUL2 R8, R8.F32x2.HI_LO, R58.F32 ;  /* 0x0000003a0808724a */ /* 0x000fe20001000000 */
[----:B------:R-:W-:Y:S01]  /*9a80*/  F2FP.F16.F32.PACK_AB R39, R19, R18 ;  /* 0x000000121327723e */ /* 0x000fe200000000ff */
        /* <DEDUP_REMOVED lines=10> */
[----:B--2---:R-:W-:Y:S01]  /*9b30*/  FMUL2 R26, R26.F32x2.HI_LO, R58.F32 ;  /* 0x0000003a1a1a724a */ /* 0x004fe20001000000 */
[----:B------:R-:W-:Y:S01]  /*9b40*/  F2FP.F16.F32.PACK_AB R37, R15, R14 ;  /* 0x0000000e0f25723e */ /* 0x000fe200000000ff */
[----:B------:R2:W-:Y:S01]  /*9b50*/  STS.128 [R49], R4 ;  /* 0x0000000431007388 */ /* 0x0005e20000000c00 */
[----:B------:R-:W-:Y:S01]  /*9b60*/  F2FP.F16.F32.PACK_AB R36, R13, R12 ;  /* 0x0000000c0d24723e */ /* 0x000fe200000000ff */
[----:B------:R-:W-:Y:S01]  /*9b70*/  FMUL2 R24, R24.F32x2.HI_LO, R58.F32 ;  /* 0x0000003a1818724a */ /* 0x000fe20001000000 */
[----:B------:R-:W-:Y:S01]  /*9b80*/  F2FP.F16.F32.PACK_AB R27, R27, R26 ;  /* 0x0000001a1b1b723e */ /* 0x000fe200000000ff */
[----:B------:R-:W-:-:S02]  /*9b90*/  FMUL2 R22, R22.F32x2.HI_LO, R58.F32 ;  /* 0x0000003a1616724a */ /* 0x000fc40001000000 */
[----:B------:R-:W-:Y:S01]  /*9ba0*/  FMUL2 R20, R20.F32x2.HI_LO, R58.F32 ;  /* 0x0000003a1414724a */ /* 0x000fe20001000000 */
[----:B------:R-:W-:Y:S01]  /*9bb0*/  F2FP.F16.F32.PACK_AB R26, R25, R24 ;  /* 0x00000018191a723e */ /* 0x000fe200000000ff */
[----:B------:R-:W-:Y:S01]  /*9bc0*/  FMUL2 R34, R34.F32x2.HI_LO, R58.F32 ;  /* 0x0000003a2222724a */ /* 0x000fe20001000000 */
[----:B------:R-:W-:Y:S01]  /*9bd0*/  F2FP.F16.F32.PACK_AB R25, R23, R22 ;  /* 0x000000161719723e */ /* 0x000fe200000000ff */
[----:B------:R-:W-:Y:S01]  /*9be0*/  FMUL2 R32, R32.F32x2.HI_LO, R58.F32 ;  /* 0x0000003a2020724a */ /* 0x000fe20001000000 */
[----:B------:R-:W-:Y:S01]  /*9bf0*/  F2FP.F16.F32.PACK_AB R24, R21, R20 ;  /* 0x000000141518723e */ /* 0x000fe200000000ff */
[-C--:B------:R-:W-:Y:S01]  /*9c00*/  FMUL2 R30, R30.F32x2.HI_LO, R58.reuse.F32 ;  /* 0x0000003a1e1e724a */ /* 0x080fe20001000000 */
[----:B------:R-:W-:Y:S01]  /*9c10*/  STS.128 [R54], R36 ;  /* 0x0000002436007388 */ /* 0x000fe20000000c00 */
[----:B------:R-:W-:Y:S01]  /*9c20*/  FMUL2 R28, R28.F32x2.HI_LO, R58.F32 ;  /* 0x0000003a1c1c724a */ /* 0x000fe20001000000 */
[----:B------:R-:W-:Y:S02]  /*9c30*/  F2FP.F16.F32.PACK_AB R43, R35, R34 ;  /* 0x00000022232b723e */ /* 0x000fe400000000ff */
[----:B------:R-:W-:Y:S01]  /*9c40*/  F2FP.F16.F32.PACK_AB R42, R33, R32 ;  /* 0x00000020212a723e */ /* 0x000fe200000000ff */
[----:B------:R4:W-:Y:S01]  /*9c50*/  STS.128 [R49+0x1000], R24 ;  /* 0x0010001831007388 */ /* 0x0009e20000000c00 */
[----:B------:R-:W-:-:S02]  /*9c60*/  F2FP.F16.F32.PACK_AB R41, R31, R30 ;  /* 0x0000001e1f29723e */ /* 0x000fc400000000ff */
[----:B------:R-:W-:-:S05]  /*9c70*/  F2FP.F16.F32.PACK_AB R40, R29, R28 ;  /* 0x0000001c1d28723e */ /* 0x000fca00000000ff */
[----:B------:R5:W-:Y:S01]  /*9c80*/  STS.128 [R54+0x1000], R40 ;  /* 0x0010002836007388 */ /* 0x000be20000000c00 */
[----:B--2---:R-:W2:Y:S01]  /*9c90*/  LDTM.x16 R4, tmem[UR4+0x120] ;  /* 0x00012004000479ee */ /* 0x004ea20008240000 */
[----:B----4-:R-:W4:Y:S01]  /*9ca0*/  LDTM.x16 R20, tmem[UR4+0x130] ;  /* 0x00013004001479ee */ /* 0x010f220008240000 */
[-C--:B--2---:R-:W-:Y:S02]  /*9cb0*/  FMUL2 R18, R18.F32x2.HI_LO, R58.reuse.F32 ;  /* 0x0000003a1212724a */ /* 0x084fe40001000000 */
[-C--:B------:R-:W-:Y:S02]  /*9cc0*/  FMUL2 R16, R16.F32x2.HI_LO, R58.reuse.F32 ;  /* 0x0000003a1010724a */ /* 0x080fe40001000000 */
        /* <DEDUP_REMOVED lines=11> */
[----:B------:R-:W-:-:S02]  /*9d80*/  F2FP.F16.F32.PACK_AB R46, R9, R8 ;  /* 0x00000008092e723e */ /* 0x000fc400000000ff */
[----:B------:R-:W-:Y:S01]  /*9d90*/  F2FP.F16.F32.PACK_AB R45, R7, R6 ;  /* 0x00000006072d723e */ /* 0x000fe200000000ff */
[----:B----4-:R-:W-:Y:S01]  /*9da0*/  FMUL2 R26, R26.F32x2.HI_LO, R58.F32 ;  /* 0x0000003a1a1a724a */ /* 0x010fe20001000000 */
[----:B------:R-:W-:Y:S01]  /*9db0*/  F2FP.F16.F32.PACK_AB R44, R5, R4 ;  /* 0x00000004052c723e */ /* 0x000fe200000000ff */
[-C--:B------:R-:W-:Y:S01]  /*9dc0*/  FMUL2 R24, R24.F32x2.HI_LO, R58.reuse.F32 ;  /* 0x0000003a1818724a */ /* 0x080fe20001000000 */
[----:B------:R-:W2:Y:S01]  /*9dd0*/  LDTM.x16 R4, tmem[UR4+0x140] ;  /* 0x00014004000479ee */ /* 0x000ea20008240000 */
        /* <DEDUP_REMOVED lines=12> */
[----:B------:R5:W-:Y:S01]  /*9ea0*/  STS.128 [R49+0x2000], R44 ;  /* 0x0020002c31007388 */ /* 0x000be20000000c00 */
[----:B------:R-:W-:Y:S01]  /*9eb0*/  F2FP.F16.F32.PACK_AB R33, R31, R30 ;  /* 0x0000001e1f21723e */ /* 0x000fe200000000ff */
[----:B------:R-:W4:Y:S01]  /*9ec0*/  LDCU UR4, c[0x0][0x380] ;  /* 0x00007000ff0477ac */ /* 0x000f220008000800 */
[----:B------:R-:W-:Y:S01]  /*9ed0*/  F2FP.F16.F32.PACK_AB R32, R29, R28 ;  /* 0x0000001c1d20723e */ /* 0x000fe200000000ff */
[----:B------:R5:W-:Y:S04]  /*9ee0*/  STS.128 [R54+0x2000], R36 ;  /* 0x0020002436007388 */ /* 0x000be80000000c00 */
[----:B------:R5:W-:Y:S01]  /*9ef0*/  STS.128 [R49+0x3000], R24 ;  /* 0x0030001831007388 */ /* 0x000be20000000c00 */
[----:B--2---:R-:W-:-:S03]  /*9f00*/  FMUL2 R20, R4.F32x2.HI_LO, R58.F32 ;  /* 0x0000003a0414724a */ /* 0x004fc60001000000 */
[----:B------:R5:W-:Y:S01]  /*9f10*/  STS.128 [R54+0x3000], R32 ;  /* 0x0030002036007388 */ /* 0x000be20000000c00 */
[-C--:B------:R-:W-:Y:S02]  /*9f20*/  FMUL2 R4, R6.F32x2.HI_LO, R58.reuse.F32 ;  /* 0x0000003a0604724a */ /* 0x080fe40001000000 */
        /* <DEDUP_REMOVED lines=12> */
[----:B------:R5:W-:Y:S01]  /*9ff0*/  STS.128 [R49+0x4000], R4 ;  /* 0x0040000431007388 */ /* 0x000be20000000c00 */
[----:B------:R-:W-:Y:S02]  /*a000*/  F2FP.F16.F32.PACK_AB R9, R15, R14 ;  /* 0x0000000e0f09723e */ /* 0x000fe400000000ff */
[----:B------:R-:W-:Y:S02]  /*a010*/  F2FP.F16.F32.PACK_AB R8, R13, R12 ;  /* 0x0000000c0d08723e */ /* 0x000fe400000000ff */
[----:B------:R-:W3:Y:S03]  /*a020*/  @P1 LDC R12, c[0x0][0x600] ;  /* 0x00018000ff0c1b82 */ /* 0x000ee60000000800 */
[----:B------:R5:W-:Y:S01]  /*a030*/  STS.128 [R54+0x4000], R8 ;  /* 0x0040000836007388 */ /* 0x000be20000000c00 */
[----:B------:R2:W-:Y:S06]  /*a040*/  MEMBAR.ALL.CTA ;  /* 0x0000000000007992 */ /* 0x0005ec0000008000 */
[----:B--2---:R-:W2:Y:S01]  /*a050*/  FENCE.VIEW.ASYNC.S ;  /* 0x00000000000073c6 */ /* 0x004ea20000000000 */
[----:B---3--:R-:W-:Y:S01]  /*a060*/  @P1 FFMA R12, R56, R12, R57 ;  /* 0x0000000c380c1223 */ /* 0x008fe20000000039 */
[----:B--2---:R-:W-:Y:S01]  /*a070*/  SYNCS.ARRIVE.TRANS64.ART0 RZ, [R2+URZ+0xa8], R0 ;  /* 0x0000a80002ff79a7 */ /* 0x004fe200085000ff */
[----:B------:R4:W-:Y:S02]  /*a080*/  SYNCS.ARRIVE.TRANS64.ART0 RZ, [R2+URZ+0xe0], R0 ;  /* 0x0000e00002ff79a7 */ /* 0x0009e400085000ff */
[----:B----4-:R-:W-:-:S04]  /*a090*/  IADD3 R0, PT, PT, -R53, UR4, RZ ;  /* 0x0000000435007c10 */ /* 0x010fc8000fffe1ff */
[----:B------:R-:W-:Y:S01]  /*a0a0*/  ISETP.GT.AND P0, PT, R0, R50, PT ;  /* 0x000000320000720c */ /* 0x000fe20003f04270 */
[----:B------:R-:W-:Y:S02]  /*a0b0*/  IMAD.MOV.U32 R0, RZ, RZ, -0x800000 ;  /* 0xff800000ff007424 */ /* 0x000fe400078e00ff */
[----:B------:R-:W-:-:S10]  /*a0c0*/  @P1 FMUL R0, R12, 0.69314718246459960938 ;  /* 0x3f3172180c001820 */ /* 0x000fd40000400000 */
[----:B-----5:R-:W-:Y:S05]  /*a0d0*/  @!P0 BRA `(.L_x_58) ;  /* 0x0000000000488947 */ /* 0x020fea0003800000 */
[----:B------:R-:W2:Y:S01]  /*a0e0*/  LDC.64 R6, c[0x0][0x3c8] ;  /* 0x0000f200ff067b82 */ /* 0x000ea20000000a00 */
[----:B------:R-:W-:Y:S01]  /*a0f0*/  USHF.R.S32.HI UR4, URZ, 0x1f, UR8 ;  /* 0x0000001fff047899 */ /* 0x000fe20008011408 */
[----:B------:R-:W-:Y:S01]  /*a100*/  IADD3 R10, P0, PT, R50, R53, RZ ;  /* 0x00000035320a7210 */ /* 0x000fe20007f1e0ff */
[----:B------:R-:W-:-:S03]  /*a110*/  USHF.R.S32.HI UR6, URZ, 0x1f, UR7 ;  /* 0x0000001fff067899 */ /* 0x000fc60008011407 */
[----:B------:R-:W-:Y:S02]  /*a120*/  LEA.HI.X.SX32 R11, R53, RZ, 0x1, P0 ;  /* 0x000000ff350b7211 */ /* 0x000fe400000f0eff */
[----:B------:R-:W3:Y:S01]  /*a130*/  LDC.64 R4, c[0x0][0x3d0] ;  /* 0x0000f400ff047b82 */ /* 0x000ee20000000a00 */
[----:B--2---:R-:W-:-:S03]  /*a140*/  IMAD R8, R6, UR4, RZ ;  /* 0x0000000406087c24 */ /* 0x004fc6000f8e02ff */
[----:B------:R-:W2:Y:S01]  /*a150*/  LDCU.64 UR4, c[0x0][0x3b0] ;  /* 0x00007600ff0477ac */ /* 0x000ea20008000a00 */
[----:B------:R-:W-:-:S04]  /*a160*/  IMAD.WIDE.U32 R10, R6, UR8, R10 ;  /* 0x00000008060a7c25 */ /* 0x000fc8000f8e000a */
[----:B------:R-:W-:Y:S02]  /*a170*/  IMAD R7, R7, UR8, R8 ;  /* 0x0000000807077c24 */ /* 0x000fe4000f8e0208 */
[----:B---3--:R-:W-:-:S03]  /*a180*/  IMAD R6, R4, UR6, RZ ;  /* 0x0000000604067c24 */ /* 0x008fc6000f8e02ff */
[----:B------:R-:W-:Y:S01]  /*a190*/  IADD3 R11, PT, PT, R11, R7, RZ ;  /* 0x000000070b0b7210 */ /* 0x000fe20007ffe0ff */
[----:B------:R-:W-:Y:S02]  /*a1a0*/  IMAD R5, R5, UR7, R6 ;  /* 0x0000000705057c24 */ /* 0x000fe4000f8e0206 */
[----:B------:R-:W-:-:S05]  /*a1b0*/  IMAD.WIDE.U32 R10, R4, UR7, R10 ;  /* 0x00000007040a7c25 */ /* 0x000fca000f8e000a */
[----:B------:R-:W-:Y:S02]  /*a1c0*/  IADD3 R5, PT, PT, R11, R5, RZ ;  /* 0x000000050b057210 */ /* 0x000fe40007ffe0ff */
[----:B--2---:R-:W-:-:S04]  /*a1d0*/  LEA R4, P0, R10, UR4, 0x2 ;  /* 0x000000040a047c11 */ /* 0x004fc8000f8010ff */
[----:B------:R-:W-:-:S05]  /*a1e0*/  LEA.HI.X R5, R10, UR5, R5, 0x2, P0 ;  /* 0x000000050a057c11 */ /* 0x000fca00080f1405 */
[----:B-1----:R2:W-:Y:S04]  /*a1f0*/  STG.E desc[UR16][R4.64], R0 ;  /* 0x0000000004007986 */ /* 0x0025e8000c101910 */
.L_x_58:
[----:B-1----:R-:W-:Y:S05]  /*a200*/  BSYNC.RECONVERGENT B0 ;  /* 0x0000000000007941 */ /* 0x002fea0003800200 */
.L_x_57:
[----:B------:R-:W1:Y:S01]  /*a210*/  LDCU UR4, c[0x0][0x610] ;  /* 0x0000c200ff0477ac */ /* 0x000e620008000800 */
[----:B------:R-:W3:Y:S01]  /*a220*/  LDC R53, c[0x0][0x60c] ;  /* 0x00018300ff357b82 */ /* 0x000ee20000000800 */
[----:B------:R-:W-:Y:S01]  /*a230*/  LOP3.LUT R52, R52, 0x1, RZ, 0x3c, !PT ;  /* 0x0000000134347812 */ /* 0x000fe200078e3cff */
[----:B------:R-:W4:Y:S01]  /*a240*/  LDCU.U8 UR7, c[0x0][0x614] ;  /* 0x0000c280ff0777ac */ /* 0x000f220008000000 */
[----:B------:R-:W-:Y:S01]  /*a250*/  UIADD3 UR9, UPT, UPT, UR14, UR9, URZ ;  /* 0x000000090e097290 */ /* 0x000fe2000fffe0ff */
[----:B------:R-:W5:Y:S01]  /*a260*/  LDCU.U8 UR6, c[0x0][0x615] ;  /* 0x0000c2a0ff0677ac */ /* 0x000f620008000000 */
[----:B------:R-:W2:Y:S02]  /*a270*/  LDCU.64 UR10, c[0x0][0x618] ;  /* 0x0000c300ff0a77ac */ /* 0x000ea40008000a00 */
[----:B-1----:R-:W-:-:S04]  /*a280*/  UIMAD.WIDE.U32 UR4, UR9, UR4, URZ ;  /* 0x00000004090472a5 */ /* 0x002fc8000f8e00ff */
[----:B------:R-:W-:-:S04]  /*a290*/  UIADD3 UR4, UPT, UPT, UR9, -UR5, URZ ;  /* 0x8000000509047290 */ /* 0x000fc8000fffe0ff */
[----:B----4-:R-:W-:Y:S01]  /*a2a0*/  USHF.R.U32.HI UR4, URZ, UR7, UR4 ;  /* 0x00000007ff047299 */ /* 0x010fe20008011604 */
[----:B------:R-:W1:Y:S03]  /*a2b0*/  LDCU.U8 UR7, c[0x0][0x620] ;  /* 0x0000c400ff0777ac */ /* 0x000e660008000000 */
[----:B------:R-:W-:-:S04]  /*a2c0*/  UIADD3 UR4, UPT, UPT, UR5, UR4, URZ ;  /* 0x0000000405047290 */ /* 0x000fc8000fffe0ff */
[----:B-----5:R-:W-:-:S04]  /*a2d0*/  USHF.R.U32.HI UR6, URZ, UR6, UR4 ;  /* 0x00000006ff067299 */ /* 0x020fc80008011604 */
[----:B--2---:R-:W-:Y:S01]  /*a2e0*/  UIMAD.WIDE.U32 UR4, UR6, UR11, URZ ;  /* 0x0000000b060472a5 */ /* 0x004fe2000f8e00ff */
[----:B------:R-:W2:Y:S01]  /*a2f0*/  LDCU UR11, c[0x0][0x624] ;  /* 0x0000c480ff0b77ac */ /* 0x000ea20008000800 */
[----:B------:R-:W-:Y:S02]  /*a300*/  IADD3 R0, PT, PT, RZ, -UR6, RZ ;  /* 0x80000006ff007c10 */ /* 0x000fe4000fffe0ff */
[----:B------:R-:W-:-:S03]  /*a310*/  UIADD3 UR4, UPT, UPT, UR6, -UR5, URZ ;  /* 0x8000000506047290 */ /* 0x000fc6000fffe0ff */
[----:B---3--:R-:W-:Y:S01]  /*a320*/  IMAD R53, R53, R0, UR9 ;  /* 0x0000000935357e24 */ /* 0x008fe2000f8e0200 */
[----:B-1----:R-:W-:Y:S01]  /*a330*/  USHF.R.U32.HI UR4, URZ, UR7, UR4 ;  /* 0x00000007ff047299 */ /* 0x002fe20008011604 */
[----:B------:R-:W1:Y:S03]  /*a340*/  LDCU.U8 UR7, c[0x0][0x621] ;  /* 0x0000c420ff0777ac */ /* 0x000e660008000000 */
[----:B------:R-:W-:Y:S02]  /*a350*/  UIADD3 UR4, UPT, UPT, UR5, UR4, URZ ;  /* 0x0000000405047290 */ /* 0x000fe4000fffe0ff */
[----:B--2---:R-:W-:Y:S02]  /*a360*/  UISETP.GE.AND UP0, UPT, UR9, UR11, UPT ;  /* 0x0000000b0900728c */ /* 0x004fe4000bf06270 */
[----:B-1----:R-:W-:-:S04]  /*a370*/  USHF.R.U32.HI UR7, URZ, UR7, UR4 ;  /* 0x00000007ff077299 */ /* 0x002fc80008011604 */
[----:B------:R-:W-:-:S04]  /*a380*/  UIADD3 UR4, UPT, UPT, -UR7, URZ, URZ ;  /* 0x000000ff07047290 */ /* 0x000fc8000fffe1ff */
[----:B------:R-:W-:Y:S01]  /*a390*/  UIMAD UR8, UR10, UR4, UR6 ;  /* 0x000000040a0872a4 */ /* 0x000fe2000f8e0206 */
[----:B------:R-:W-:Y:S11]  /*a3a0*/  BRA.U !UP0, `(.L_x_59) ;  /* 0xfffffff108407547 */ /* 0x000ff6000b83ffff */
.L_x_51:
[----:B------:R-:W-:-:S04]  /*a3b0*/  SHF.L.U32 R48, R48, 0x1f, RZ ;  /* 0x0000001f30307819 */ /* 0x000fc800000006ff */
[----:B------:R-:W1:Y:S02]  /*a3c0*/  SYNCS.PHASECHK.TRANS64.TRYWAIT P0, [R2+URZ+0xe8], R48 ;  /* 0x0000e830020075a7 */ /* 0x000e6400080011ff */
[----:B-1----:R-:W-:Y:S05]  /*a3d0*/  @!P0 BRA `(.L_x_60) ;  /* 0x0000000800c88947 */ /* 0x002fea0003800000 */
.L_x_112:
[----:B------:R-:W-:Y:S06]  /*a3e0*/  BAR.ARV 0x2, 0x120 ;  /* 0x0084800000007b1d */ /* 0x000fec0000002000 */
[----:B------:R-:W-:Y:S05]  /*a3f0*/  EXIT ;  /* 0x000000000000794d */ /* 0x000fea0003800000 */
.L_x_6:
[----:B------:R-:W-:Y:S02]  /*a400*/  MOV R3, UR7 ;  /* 0x0000000700037c02 */ /* 0x000fe40008000f00 */
[----:B------:R-:W-:-:S07]  /*a410*/  MOV R7, R6 ;  /* 0x0000000600077202 */ /* 0x000fce0000000f00 */
.L_x_61:
[----:B-1----:R1:W2:Y:S02]  /*a420*/  SYNCS.PHASECHK.TRANS64.TRYWAIT P0, [R3+URZ+0xe0], R7 ;  /* 0x0000e007030075a7 */ /* 0x0022a400080011ff */
[----:B--2---:R-:W-:Y:S05]  /*a430*/  @!P0 NANOSLEEP.SYNCS 0x989680 ;  /* 0x009896800000895d */ /* 0x004fea0003900000 */
[----:B------:R-:W2:Y:S02]  /*a440*/  @!P0 SYNCS.PHASECHK.TRANS64 P0, [R3+URZ+0xe0], R7 ;  /* 0x0000e007030085a7 */ /* 0x000ea400080010ff */
[----:B--2---:R-:W-:Y:S05]  /*a450*/  @!P0 BRA `(.L_x_61) ;  /* 0xfffffffc00f08947 */ /* 0x004fea000383ffff */
[----:B------:R-:W-:Y:S05]  /*a460*/  BRA `(.L_x_62) ;  /* 0xffffff64009c7947 */ /* 0x000fea000383ffff */
.L_x_13:
[----:B------:R-:W-:Y:S02]  /*a470*/  MOV R3, UR4 ;  /* 0x0000000400037c02 */ /* 0x000fe40008000f00 */
[----:B------:R-:W-:-:S07]  /*a480*/  MOV R7, R6 ;  /* 0x0000000600077202 */ /* 0x000fce0000000f00 */
.L_x_63:
[----:B-1----:R1:W2:Y:S02]  /*a490*/  SYNCS.PHASECHK.TRANS64.TRYWAIT P0, [R3+URZ], R7 ;  /* 0x00000007030075a7 */ /* 0x0022a400080011ff */
[----:B--2---:R-:W-:Y:S05]  /*a4a0*/  @!P0 NANOSLEEP.SYNCS 0x989680 ;  /* 0x009896800000895d */ /* 0x004fea0003900000 */
[----:B------:R-:W2:Y:S02]  /*a4b0*/  @!P0 SYNCS.PHASECHK.TRANS64 P0, [R3+URZ], R7 ;  /* 0x00000007030085a7 */ /* 0x000ea400080010ff */
[----:B--2---:R-:W-:Y:S05]  /*a4c0*/  @!P0 BRA `(.L_x_63) ;  /* 0xfffffffc00f08947 */ /* 0x004fea000383ffff */
[----:B------:R-:W-:Y:S05]  /*a4d0*/  BRA `(.L_x_64) ;  /* 0xffffff7000407947 */ /* 0x000fea000383ffff */
.L_x_14:
[----:B-1----:R-:W-:Y:S02]  /*a4e0*/  MOV R3, UR14 ;  /* 0x0000000e00037c02 */ /* 0x002fe40008000f00 */
[----:B------:R-:W-:-:S07]  /*a4f0*/  MOV R5, R4 ;  /* 0x0000000400057202 */ /* 0x000fce0000000f00 */
.L_x_65:
[----:B-1----:R1:W2:Y:S02]  /*a500*/  SYNCS.PHASECHK.TRANS64.TRYWAIT P0, [R3+URZ+0x10], R5 ;  /* 0x00001005030075a7 */ /* 0x0022a400080011ff */
[----:B--2---:R-:W-:Y:S05]  /*a510*/  @!P0 NANOSLEEP.SYNCS 0x989680 ;  /* 0x009896800000895d */ /* 0x004fea0003900000 */
[----:B------:R-:W2:Y:S02]  /*a520*/  @!P0 SYNCS.PHASECHK.TRANS64 P0, [R3+URZ+0x10], R5 ;  /* 0x00001005030085a7 */ /* 0x000ea400080010ff */
[----:B--2---:R-:W-:Y:S05]  /*a530*/  @!P0 BRA `(.L_x_65) ;  /* 0xfffffffc00f08947 */ /* 0x004fea000383ffff */
[----:B------:R-:W-:Y:S05]  /*a540*/  BRA `(.L_x_66) ;  /* 0xffffff7000307947 */ /* 0x000fea000383ffff */
.L_x_16:
[----:B------:R-:W-:Y:S02]  /*a550*/  MOV R8, UR16 ;  /* 0x0000001000087c02 */ /* 0x000fe40008000f00 */
[----:B------:R-:W-:Y:S07]  /*a560*/  MOV R16, R17 ;  /* 0x0000001100107202 */ /* 0x000fee0000000f00 */
.L_x_67:
[----:B--2---:R2:W3:Y:S02]  /*a570*/  SYNCS.PHASECHK.TRANS64.TRYWAIT P0, [R8+URZ+0x10], R17 ;  /* 0x00001011080075a7 */ /* 0x0044e400080011ff */
[----:B---3--:R-:W-:Y:S05]  /*a580*/  @!P0 NANOSLEEP.SYNCS 0x989680 ;  /* 0x009896800000895d */ /* 0x008fea0003900000 */
[----:B------:R-:W3:Y:S02]  /*a590*/  @!P0 SYNCS.PHASECHK.TRANS64 P0, [R8+URZ+0x10], R17 ;  /* 0x00001011080085a7 */ /* 0x000ee400080010ff */
[----:B---3--:R-:W-:Y:S05]  /*a5a0*/  @!P0 BRA `(.L_x_67) ;  /* 0xfffffffc00f08947 */ /* 0x008fea000383ffff */
[----:B------:R-:W-:Y:S05]  /*a5b0*/  BRA `(.L_x_68) ;  /* 0xffffff7000dc7947 */ /* 0x000fea000383ffff */
.L_x_17:
[----:B------:R-:W-:Y:S02]  /*a5c0*/  MOV R16, UR4 ;  /* 0x0000000400107c02 */ /* 0x000fe40008000f00 */
[----:B------:R-:W-:Y:S07]  /*a5d0*/  MOV R10, R11 ;  /* 0x0000000b000a7202 */ /* 0x000fee0000000f00 */
.L_x_69:
[----:B--2---:R2:W3:Y:S02]  /*a5e0*/  SYNCS.PHASECHK.TRANS64.TRYWAIT P0, [R16+URZ+0xa8], R11 ;  /* 0x0000a80b100075a7 */ /* 0x0044e400080011ff */
[----:B---3--:R-:W-:Y:S05]  /*a5f0*/  @!P0 NANOSLEEP.SYNCS 0x989680 ;  /* 0x009896800000895d */ /* 0x008fea0003900000 */
[----:B------:R-:W3:Y:S02]  /*a600*/  @!P0 SYNCS.PHASECHK.TRANS64 P0, [R16+URZ+0xa8], R11 ;  /* 0x0000a80b100085a7 */ /* 0x000ee400080010ff */
[----:B---3--:R-:W-:Y:S05]  /*a610*/  @!P0 BRA `(.L_x_69) ;  /* 0xfffffffc00f08947 */ /* 0x008fea000383ffff */
[----:B------:R-:W-:Y:S05]  /*a620*/  BRA `(.L_x_70) ;  /* 0xffffff7000e47947 */ /* 0x000fea000383ffff */
.L_x_18:
[----:B------:R-:W-:Y:S02]  /*a630*/  MOV R10, UR4 ;  /* 0x00000004000a7c02 */ /* 0x000fe40008000f00 */
[-C--:B--2---:R-:W-:Y:S02]  /*a640*/  MOV R16, R11.reuse ;  /* 0x0000000b00107202 */ /* 0x084fe40000000f00 */
[----:B------:R-:W-:Y:S07]  /*a650*/  MOV R17, R11 ;  /* 0x0000000b00117202 */ /* 0x000fee0000000f00 */
.L_x_71:
[----:B-1----:R1:W2:Y:S02]  /*a660*/  SYNCS.PHASECHK.TRANS64.TRYWAIT P0, [R10+URZ+0xb0], R17 ;  /* 0x0000b0110a0075a7 */ /* 0x0022a400080011ff */
[----:B--2---:R-:W-:Y:S05]  /*a670*/  @!P0 NANOSLEEP.SYNCS 0x989680 ;  /* 0x009896800000895d */ /* 0x004fea0003900000 */
[----:B------:R-:W2:Y:S02]  /*a680*/  @!P0 SYNCS.PHASECHK.TRANS64 P0, [R10+URZ+0xb0], R17 ;  /* 0x0000b0110a0085a7 */ /* 0x000ea400080010ff */
[----:B--2---:R-:W-:Y:S05]  /*a690*/  @!P0 BRA `(.L_x_71) ;  /* 0xfffffffc00f08947 */ /* 0x004fea000383ffff */
[----:B------:R-:W-:Y:S05]  /*a6a0*/  BRA `(.L_x_72) ;  /* 0xffffff7400487947 */ /* 0x000fea000383ffff */
.L_x_19:
[----:B------:R-:W-:Y:S02]  /*a6b0*/  MOV R8, UR17 ;  /* 0x0000001100087c02 */ /* 0x000fe40008000f00 */
[----:B-1----:R-:W-:Y:S07]  /*a6c0*/  MOV R10, R11 ;  /* 0x0000000b000a7202 */ /* 0x002fee0000000f00 */
.L_x_73:
[----:B-1----:R1:W2:Y:S02]  /*a6d0*/  SYNCS.PHASECHK.TRANS64.TRYWAIT P0, [R8+URZ+0x10], R11 ;  /* 0x0000100b080075a7 */ /* 0x0022a400080011ff */
[----:B--2---:R-:W-:Y:S05]  /*a6e0*/  @!P0 NANOSLEEP.SYNCS 0x989680 ;  /* 0x009896800000895d */ /* 0x004fea0003900000 */
[----:B------:R-:W2:Y:S02]  /*a6f0*/  @!P0 SYNCS.PHASECHK.TRANS64 P0, [R8+URZ+0x10], R11 ;  /* 0x0000100b080085a7 */ /* 0x000ea400080010ff */
[----:B--2---:R-:W-:Y:S05]  /*a700*/  @!P0 BRA `(.L_x_73) ;  /* 0xfffffffc00f08947 */ /* 0x004fea000383ffff */
[----:B------:R-:W-:Y:S05]  /*a710*/  BRA `(.L_x_74) ;  /* 0xffffff7400887947 */ /* 0x000fea000383ffff */
.L_x_21:
[----:B------:R-:W-:Y:S02]  /*a720*/  MOV R3, UR7 ;  /* 0x0000000700037c02 */ /* 0x000fe40008000f00 */
[----:B------:R-:W-:-:S07]  /*a730*/  MOV R5, R4 ;  /* 0x0000000400057202 */ /* 0x000fce0000000f00 */
.L_x_75:
[----:B--2---:R2:W3:Y:S02]  /*a740*/  SYNCS.PHASECHK.TRANS64.TRYWAIT P0, [R3+URZ+0x10], R5 ;  /* 0x00001005030075a7 */ /* 0x0044e400080011ff */
[----:B---3--:R-:W-:Y:S05]  /*a750*/  @!P0 NANOSLEEP.SYNCS 0x989680 ;  /* 0x009896800000895d */ /* 0x008fea0003900000 */
[----:B------:R-:W3:Y:S02]  /*a760*/  @!P0 SYNCS.PHASECHK.TRANS64 P0, [R3+URZ+0x10], R5 ;  /* 0x00001005030085a7 */ /* 0x000ee400080010ff */
[----:B---3--:R-:W-:Y:S05]  /*a770*/  @!P0 BRA `(.L_x_75) ;  /* 0xfffffffc00f08947 */ /* 0x008fea000383ffff */
[----:B------:R-:W-:Y:S05]  /*a780*/  BRA `(.L_x_76) ;  /* 0xffffff7800187947 */ /* 0x000fea000383ffff */
.L_x_22:
[----:B------:R-:W-:Y:S02]  /*a790*/  MOV R5, UR4 ;  /* 0x0000000400057c02 */ /* 0x000fe40008000f00 */
[----:B------:R-:W-:-:S07]  /*a7a0*/  MOV R7, R6 ;  /* 0x0000000600077202 */ /* 0x000fce0000000f00 */
.L_x_77:
[----:B--2---:R2:W3:Y:S02]  /*a7b0*/  SYNCS.PHASECHK.TRANS64.TRYWAIT P0, [R5+URZ+0xa8], R7 ;  /* 0x0000a807050075a7 */ /* 0x0044e400080011ff */
[----:B---3--:R-:W-:Y:S05]  /*a7c0*/  @!P0 NANOSLEEP.SYNCS 0x989680 ;  /* 0x009896800000895d */ /* 0x008fea0003900000 */
[----:B------:R-:W3:Y:S02]  /*a7d0*/  @!P0 SYNCS.PHASECHK.TRANS64 P0, [R5+URZ+0xa8], R7 ;  /* 0x0000a807050085a7 */ /* 0x000ee400080010ff */
[----:B---3--:R-:W-:Y:S05]  /*a7e0*/  @!P0 BRA `(.L_x_77) ;  /* 0xfffffffc00f08947 */ /* 0x008fea000383ffff */
[----:B------:R-:W-:Y:S05]  /*a7f0*/  BRA `(.L_x_78) ;  /* 0xffffff7800207947 */ /* 0x000fea000383ffff */
.L_x_23:
[----:B------:R-:W-:Y:S02]  /*a800*/  MOV R3, UR4 ;  /* 0x0000000400037c02 */ /* 0x000fe40008000f00 */
[----:B--2---:R-:W-:-:S07]  /*a810*/  MOV R7, R6 ;  /* 0x0000000600077202 */ /* 0x004fce0000000f00 */
.L_x_79:
[----:B-1----:R1:W2:Y:S02]  /*a820*/  SYNCS.PHASECHK.TRANS64.TRYWAIT P0, [R3+URZ+0xb0], R7 ;  /* 0x0000b007030075a7 */ /* 0x0022a400080011ff */
[----:B--2---:R-:W-:Y:S05]  /*a830*/  @!P0 NANOSLEEP.SYNCS 0x989680 ;  /* 0x009896800000895d */ /* 0x004fea0003900000 */
[----:B------:R-:W2:Y:S02]  /*a840*/  @!P0 SYNCS.PHASECHK.TRANS64 P0, [R3+URZ+0xb0], R7 ;  /* 0x0000b007030085a7 */ /* 0x000ea400080010ff */
[----:B--2---:R-:W-:Y:S05]  /*a850*/  @!P0 BRA `(.L_x_79) ;  /* 0xfffffffc00f08947 */ /* 0x004fea000383ffff */
[----:B------:R-:W-:Y:S05]  /*a860*/  BRA `(.L_x_80) ;  /* 0xffffff78008c7947 */ /* 0x000fea000383ffff */
.L_x_30:
[----:B------:R-:W-:Y:S02]  /*a870*/  MOV R3, UR4 ;  /* 0x0000000400037c02 */ /* 0x000fe40008000f00 */
[----:B------:R-:W-:-:S07]  /*a880*/  MOV R17, R16 ;  /* 0x0000001000117202 */ /* 0x000fce0000000f00 */
.L_x_81:
[----:B-1----:R1:W2:Y:S02]  /*a890*/  SYNCS.PHASECHK.TRANS64.TRYWAIT P0, [R3+URZ+0x58], R17 ;  /* 0x00005811030075a7 */ /* 0x0022a400080011ff */
[----:B--2---:R-:W-:Y:S05]  /*a8a0*/  @!P0 NANOSLEEP.SYNCS 0x989680 ;  /* 0x009896800000895d */ /* 0x004fea0003900000 */
[----:B------:R-:W2:Y:S02]  /*a8b0*/  @!P0 SYNCS.PHASECHK.TRANS64 P0, [R3+URZ+0x58], R17 ;  /* 0x00005811030085a7 */ /* 0x000ea400080010ff */
[----:B--2---:R-:W-:Y:S05]  /*a8c0*/  @!P0 BRA `(.L_x_81) ;  /* 0xfffffffc00f08947 */ /* 0x004fea000383ffff */
[----:B------:R-:W-:Y:S05]  /*a8d0*/  BRA `(.L_x_82) ;  /* 0xffffff8400287947 */ /* 0x000fea000383ffff */
.L_x_31:
[----:B------:R-:W-:Y:S02]  /*a8e0*/  MOV R3, UR9 ;  /* 0x0000000900037c02 */ /* 0x000fe40008000f00 */
[----:B------:R-:W-:-:S07]  /*a8f0*/  MOV R17, R16 ;  /* 0x0000001000117202 */ /* 0x000fce0000000f00 */
.L_x_83:
[----:B-1----:R1:W2:Y:S02]  /*a900*/  SYNCS.PHASECHK.TRANS64.TRYWAIT P0, [R3+URZ+0x8], R17 ;  /* 0x00000811030075a7 */ /* 0x0022a400080011ff */
[----:B--2---:R-:W-:Y:S05]  /*a910*/  @!P0 NANOSLEEP.SYNCS 0x989680 ;  /* 0x009896800000895d */ /* 0x004fea0003900000 */
[----:B------:R-:W2:Y:S02]  /*a920*/  @!P0 SYNCS.PHASECHK.TRANS64 P0, [R3+URZ+0x8], R17 ;  /* 0x00000811030085a7 */ /* 0x000ea400080010ff */
[----:B--2---:R-:W-:Y:S05]  /*a930*/  @!P0 BRA `(.L_x_83) ;  /* 0xfffffffc00f08947 */ /* 0x004fea000383ffff */
[----:B------:R-:W-:Y:S05]  /*a940*/  BRA `(.L_x_84) ;  /* 0xffffff8800047947 */ /* 0x000fea000383ffff */
.L_x_32:
[----:B------:R-:W-:Y:S02]  /*a950*/  MOV R3, UR4 ;  /* 0x0000000400037c02 */ /* 0x000fe40008000f00 */
[----:B------:R-:W-:-:S07]  /*a960*/  MOV R17, R16 ;  /* 0x0000001000117202 */ /* 0x000fce0000000f00 */
.L_x_85:
[----:B-1----:R1:W2:Y:S02]  /*a970*/  SYNCS.PHASECHK.TRANS64.TRYWAIT P0, [R3+URZ+0x58], R17 ;  /* 0x00005811030075a7 */ /* 0x0022a400080011ff */
[----:B--2---:R-:W-:Y:S05]  /*a980*/  @!P0 NANOSLEEP.SYNCS 0x989680 ;  /* 0x009896800000895d */ /* 0x004fea0003900000 */
[----:B------:R-:W2:Y:S02]  /*a990*/  @!P0 SYNCS.PHASECHK.TRANS64 P0, [R3+URZ+0x58], R17 ;  /* 0x00005811030085a7 */ /* 0x000ea400080010ff */
[----:B--2---:R-:W-:Y:S05]  /*a9a0*/  @!P0 BRA `(.L_x_85) ;  /* 0xfffffffc00f08947 */ /* 0x004fea000383ffff */
[----:B------:R-:W-:Y:S05]  /*a9b0*/  BRA `(.L_x_86) ;  /* 0xffffff8800d07947 */ /* 0x000fea000383ffff */
.L_x_34:
[----:B------:R-:W-:Y:S02]  /*a9c0*/  MOV R18, UR4 ;  /* 0x0000000400127c02 */ /* 0x000fe40008000f00 */
[-C--:B------:R-:W-:Y:S02]  /*a9d0*/  MOV R20, R19.reuse ;  /* 0x0000001300147202 */ /* 0x080fe40000000f00 */
[----:B------:R-:W-:-:S07]  /*a9e0*/  MOV R21, R19 ;  /* 0x0000001300157202 */ /* 0x000fce0000000f00 */
.L_x_87:
[----:B-1----:R1:W2:Y:S02]  /*a9f0*/  SYNCS.PHASECHK.TRANS64.TRYWAIT P0, [R18+URZ+0x58], R21 ;  /* 0x00005815120075a7 */ /* 0x0022a400080011ff */
[----:B--2---:R-:W-:Y:S05]  /*aa00*/  @!P0 NANOSLEEP.SYNCS 0x989680 ;  /* 0x009896800000895d */ /* 0x004fea0003900000 */
[----:B------:R-:W2:Y:S02]  /*aa10*/  @!P0 SYNCS.PHASECHK.TRANS64 P0, [R18+URZ+0x58], R21 ;  /* 0x00005815120085a7 */ /* 0x000ea400080010ff */
[----:B--2---:R-:W-:Y:S05]  /*aa20*/  @!P0 BRA `(.L_x_87) ;  /* 0xfffffffc00f08947 */ /* 0x004fea000383ffff */
[----:B------:R-:W-:Y:S05]  /*aa30*/  BRA `(.L_x_88) ;  /* 0xffffff9000447947 */ /* 0x000fea000383ffff */
.L_x_35:
[----:B------:R-:W-:Y:S02]  /*aa40*/  MOV R16, UR5 ;  /* 0x0000000500107c02 */ /* 0x000fe40008000f00 */
[-C--:B------:R-:W-:Y:S02]  /*aa50*/  MOV R18, R5.reuse ;  /* 0x0000000500127202 */ /* 0x080fe40000000f00 */
[----:B------:R-:W-:-:S07]  /*aa60*/  MOV R19, R5 ;  /* 0x0000000500137202 */ /* 0x000fce0000000f00 */
.L_x_89:
[----:B-1----:R1:W2:Y:S02]  /*aa70*/  SYNCS.PHASECHK.TRANS64.TRYWAIT P0, [R16+URZ+0x58], R19 ;  /* 0x00005813100075a7 */ /* 0x0022a400080011ff */
[----:B--2---:R-:W-:Y:S05]  /*aa80*/  @!P0 NANOSLEEP.SYNCS 0x989680 ;  /* 0x009896800000895d */ /* 0x004fea0003900000 */
[----:B------:R-:W2:Y:S02]  /*aa90*/  @!P0 SYNCS.PHASECHK.TRANS64 P0, [R16+URZ+0x58], R19 ;  /* 0x00005813100085a7 */ /* 0x000ea400080010ff */
[----:B--2---:R-:W-:Y:S05]  /*aaa0*/  @!P0 BRA `(.L_x_89) ;  /* 0xfffffffc00f08947 */ /* 0x004fea000383ffff */
[----:B------:R-:W-:Y:S05]  /*aab0*/  BRA `(.L_x_90) ;  /* 0xffffff9000f47947 */ /* 0x000fea000383ffff */
.L_x_38:
[----:B------:R-:W-:Y:S02]  /*aac0*/  MOV R3, UR4 ;  /* 0x0000000400037c02 */ /* 0x000fe40008000f00 */
[----:B------:R-:W-:-:S07]  /*aad0*/  MOV R5, R4 ;  /* 0x0000000400057202 */ /* 0x000fce0000000f00 */
.L_x_91:
[----:B-1----:R1:W2:Y:S02]  /*aae0*/  SYNCS.PHASECHK.TRANS64.TRYWAIT P0, [R3+URZ+0x58], R5 ;  /* 0x00005805030075a7 */ /* 0x0022a400080011ff */
[----:B--2---:R-:W-:Y:S05]  /*aaf0*/  @!P0 NANOSLEEP.SYNCS 0x989680 ;  /* 0x009896800000895d */ /* 0x004fea0003900000 */
[----:B------:R-:W2:Y:S02]  /*ab00*/  @!P0 SYNCS.PHASECHK.TRANS64 P0, [R3+URZ+0x58], R5 ;  /* 0x00005805030085a7 */ /* 0x000ea400080010ff */
[----:B--2---:R-:W-:Y:S05]  /*ab10*/  @!P0 BRA `(.L_x_91) ;  /* 0xfffffffc00f08947 */ /* 0x004fea000383ffff */
[----:B------:R-:W-:Y:S05]  /*ab20*/  BRA `(.L_x_92) ;  /* 0xffffff9800b87947 */ /* 0x000fea000383ffff */
.L_x_39:
[----:B------:R-:W-:Y:S02]  /*ab30*/  MOV R3, UR5 ;  /* 0x0000000500037c02 */ /* 0x000fe40008000f00 */
[----:B------:R-:W-:-:S07]  /*ab40*/  MOV R7, R6 ;  /* 0x0000000600077202 */ /* 0x000fce0000000f00 */
.L_x_93:
[----:B-1----:R1:W2:Y:S02]  /*ab50*/  SYNCS.PHASECHK.TRANS64.TRYWAIT P0, [R3+URZ+0x8], R7 ;  /* 0x00000807030075a7 */ /* 0x0022a400080011ff */
[----:B--2---:R-:W-:Y:S05]  /*ab60*/  @!P0 NANOSLEEP.SYNCS 0x989680 ;  /* 0x009896800000895d */ /* 0x004fea0003900000 */
[----:B------:R-:W2:Y:S02]  /*ab70*/  @!P0 SYNCS.PHASECHK.TRANS64 P0, [R3+URZ+0x8], R7 ;  /* 0x00000807030085a7 */ /* 0x000ea400080010ff */
[----:B--2---:R-:W-:Y:S05]  /*ab80*/  @!P0 BRA `(.L_x_93) ;  /* 0xfffffffc00f08947 */ /* 0x004fea000383ffff */
[----:B------:R-:W-:Y:S05]  /*ab90*/  BRA `(.L_x_94) ;  /* 0xffffff9800b47947 */ /* 0x000fea000383ffff */
.L_x_42:
[----:B------:R-:W-:Y:S02]  /*aba0*/  MOV R3, UR5 ;  /* 0x0000000500037c02 */ /* 0x000fe40008000f00 */
[----:B------:R-:W-:-:S07]  /*abb0*/  MOV R5, R4 ;  /* 0x0000000400057202 */ /* 0x000fce0000000f00 */
.L_x_95:
[----:B-1----:R1:W2:Y:S02]  /*abc0*/  SYNCS.PHASECHK.TRANS64.TRYWAIT P0, [R3+URZ+0xd8], R5 ;  /* 0x0000d805030075a7 */ /* 0x0022a400080011ff */
[----:B--2---:R-:W-:Y:S05]  /*abd0*/  @!P0 NANOSLEEP.SYNCS 0x989680 ;  /* 0x009896800000895d */ /* 0x004fea0003900000 */
[----:B------:R-:W2:Y:S02]  /*abe0*/  @!P0 SYNCS.PHASECHK.TRANS64 P0, [R3+URZ+0xd8], R5 ;  /* 0x0000d805030085a7 */ /* 0x000ea400080010ff */
[----:B--2---:R-:W-:Y:S05]  /*abf0*/  @!P0 BRA `(.L_x_95) ;  /* 0xfffffffc00f08947 */ /* 0x004fea000383ffff */
[----:B------:R-:W-:Y:S05]  /*ac00*/  BRA `(.L_x_96) ;  /* 0xffffff9c00747947 */ /* 0x000fea000383ffff */
.L_x_43:
[----:B------:R-:W-:Y:S02]  /*ac10*/  MOV R4, UR5 ;  /* 0x0000000500047c02 */ /* 0x000fe40008000f00 */
[----:B------:R-:W-:-:S07]  /*ac20*/  MOV R7, R6 ;  /* 0x0000000600077202 */ /* 0x000fce0000000f00 */
.L_x_97:
[----:B-1----:R1:W2:Y:S02]  /*ac30*/  SYNCS.PHASECHK.TRANS64.TRYWAIT P0, [R4+URZ+0xa0], R7 ;  /* 0x0000a007040075a7 */ /* 0x0022a400080011ff */
[----:B--2---:R-:W-:Y:S05]  /*ac40*/  @!P0 NANOSLEEP.SYNCS 0x989680 ;  /* 0x009896800000895d */ /* 0x004fea0003900000 */
[----:B------:R-:W2:Y:S02]  /*ac50*/  @!P0 SYNCS.PHASECHK.TRANS64 P0, [R4+URZ+0xa0], R7 ;  /* 0x0000a007040085a7 */ /* 0x000ea400080010ff */
[----:B--2---:R-:W-:Y:S05]  /*ac60*/  @!P0 BRA `(.L_x_97) ;  /* 0xfffffffc00f08947 */ /* 0x004fea000383ffff */
[----:B------:R-:W-:Y:S05]  /*ac70*/  BRA `(.L_x_98) ;  /* 0xffffff9c00707947 */ /* 0x000fea000383ffff */
.L_x_44:
[----:B------:R-:W-:Y:S02]  /*ac80*/  MOV R4, UR5 ;  /* 0x0000000500047c02 */ /* 0x000fe40008000f00 */
[----:B------:R-:W-:-:S07]  /*ac90*/  MOV R21, R20 ;  /* 0x0000001400157202 */ /* 0x000fce0000000f00 */
.L_x_99:
[----:B-1----:R1:W2:Y:S02]  /*aca0*/  SYNCS.PHASECHK.TRANS64.TRYWAIT P0, [R4+URZ+0xd8], R21 ;  /* 0x0000d815040075a7 */ /* 0x0022a400080011ff */
[----:B--2---:R-:W-:Y:S05]  /*acb0*/  @!P0 NANOSLEEP.SYNCS 0x989680 ;  /* 0x009896800000895d */ /* 0x004fea0003900000 */
[----:B------:R-:W2:Y:S02]  /*acc0*/  @!P0 SYNCS.PHASECHK.TRANS64 P0, [R4+URZ+0xd8], R21 ;  /* 0x0000d815040085a7 */ /* 0x000ea400080010ff */
[----:B--2---:R-:W-:Y:S05]  /*acd0*/  @!P0 BRA `(.L_x_99) ;  /* 0xfffffffc00f08947 */ /* 0x004fea000383ffff */
[----:B------:R-:W-:Y:S05]  /*ace0*/  BRA `(.L_x_100) ;  /* 0xffffffc0008c7947 */ /* 0x000fea000383ffff */
.L_x_46:
[----:B-1----:R-:W-:Y:S02]  /*acf0*/  MOV R4, UR5 ;  /* 0x0000000500047c02 */ /* 0x002fe40008000f00 */
[----:B------:R-:W-:-:S07]  /*ad00*/  MOV R7, R6 ;  /* 0x0000000600077202 */ /* 0x000fce0000000f00 */
.L_x_101:
[----:B-1----:R1:W3:Y:S02]  /*ad10*/  SYNCS.PHASECHK.TRANS64.TRYWAIT P0, [R4+URZ+0xa0], R7 ;  /* 0x0000a007040075a7 */ /* 0x0022e400080011ff */
[----:B---3--:R-:W-:Y:S05]  /*ad20*/  @!P0 NANOSLEEP.SYNCS 0x989680 ;  /* 0x009896800000895d */ /* 0x008fea0003900000 */
[----:B------:R-:W3:Y:S02]  /*ad30*/  @!P0 SYNCS.PHASECHK.TRANS64 P0, [R4+URZ+0xa0], R7 ;  /* 0x0000a007040085a7 */ /* 0x000ee400080010ff */
[----:B---3--:R-:W-:Y:S05]  /*ad40*/  @!P0 BRA `(.L_x_101) ;  /* 0xfffffffc00f08947 */ /* 0x008fea000383ffff */
[----:B------:R-:W-:Y:S05]  /*ad50*/  BRA `(.L_x_102) ;  /* 0xffffffc000987947 */ /* 0x000fea000383ffff */
.L_x_47:
[----:B------:R-:W-:Y:S02]  /*ad60*/  MOV R4, UR5 ;  /* 0x0000000500047c02 */ /* 0x000fe40008000f00 */
[-C--:B------:R-:W-:Y:S02]  /*ad70*/  MOV R6, R21.reuse ;  /* 0x0000001500067202 */ /* 0x080fe40000000f00 */
[----:B------:R-:W-:-:S07]  /*ad80*/  MOV R7, R21 ;  /* 0x0000001500077202 */ /* 0x000fce0000000f00 */
.L_x_103:
[----:B-1----:R1:W2:Y:S02]  /*ad90*/  SYNCS.PHASECHK.TRANS64.TRYWAIT P0, [R4+URZ+0xd8], R7 ;  /* 0x0000d807040075a7 */ /* 0x0022a400080011ff */
[----:B--2---:R-:W-:Y:S05]  /*ada0*/  @!P0 NANOSLEEP.SYNCS 0x989680 ;  /* 0x009896800000895d */ /* 0x004fea0003900000 */
[----:B------:R-:W2:Y:S02]  /*adb0*/  @!P0 SYNCS.PHASECHK.TRANS64 P0, [R4+URZ+0xd8], R7 ;  /* 0x0000d807040085a7 */ /* 0x000ea400080010ff */
[----:B--2---:R-:W-:Y:S05]  /*adc0*/  @!P0 BRA `(.L_x_103) ;  /* 0xfffffffc00f08947 */ /* 0x004fea000383ffff */
[----:B------:R-:W-:Y:S05]  /*add0*/  BRA `(.L_x_104) ;  /* 0xffffffdc00207947 */ /* 0x000fea000383ffff */
.L_x_50:
[----:B------:R-:W-:-:S07]  /*ade0*/  MOV R141, R140 ;  /* 0x0000008c008d7202 */ /* 0x000fce0000000f00 */
.L_x_105:
[----:B-1----:R1:W2:Y:S02]  /*adf0*/  SYNCS.PHASECHK.TRANS64.TRYWAIT P0, [R2+URZ+0xd8], R141 ;  /* 0x0000d88d020075a7 */ /* 0x0022a400080011ff */
[----:B--2---:R-:W-:Y:S05]  /*ae00*/  @!P0 NANOSLEEP.SYNCS 0x989680 ;  /* 0x009896800000895d */ /* 0x004fea0003900000 */
[----:B------:R-:W2:Y:S02]  /*ae10*/  @!P0 SYNCS.PHASECHK.TRANS64 P0, [R2+URZ+0xd8], R141 ;  /* 0x0000d88d020085a7 */ /* 0x000ea400080010ff */
[----:B--2---:R-:W-:Y:S05]  /*ae20*/  @!P0 BRA `(.L_x_105) ;  /* 0xfffffffc00f08947 */ /* 0x004fea000383ffff */
[----:B------:R-:W-:Y:S05]  /*ae30*/  BRA `(.L_x_106) ;  /* 0xffffffe000787947 */ /* 0x000fea000383ffff */
.L_x_55:
[----:B------:R-:W-:-:S07]  /*ae40*/  MOV R7, R6 ;  /* 0x0000000600077202 */ /* 0x000fce0000000f00 */
.L_x_107:
[----:B--2---:R2:W3:Y:S02]  /*ae50*/  SYNCS.PHASECHK.TRANS64.TRYWAIT P0, [R2+URZ+0xc0], R7 ;  /* 0x0000c007020075a7 */ /* 0x0044e400080011ff */
[----:B---3--:R-:W-:Y:S05]  /*ae60*/  @!P0 NANOSLEEP.SYNCS 0x989680 ;  /* 0x009896800000895d */ /* 0x008fea0003900000 */
[----:B------:R-:W3:Y:S02]  /*ae70*/  @!P0 SYNCS.PHASECHK.TRANS64 P0, [R2+URZ+0xc0], R7 ;  /* 0x0000c007020085a7 */ /* 0x000ee400080010ff */
[----:B---3--:R-:W-:Y:S05]  /*ae80*/  @!P0 BRA `(.L_x_107) ;  /* 0xfffffffc00f08947 */ /* 0x008fea000383ffff */
[----:B------:R-:W-:Y:S05]  /*ae90*/  BRA `(.L_x_108) ;  /* 0xffffffe800bc7947 */ /* 0x000fea000383ffff */
.L_x_56:
[----:B------:R-:W-:-:S07]  /*aea0*/  MOV R5, R4 ;  /* 0x0000000400057202 */ /* 0x000fce0000000f00 */
.L_x_109:
[----:B---3--:R3:W4:Y:S02]  /*aeb0*/  SYNCS.PHASECHK.TRANS64.TRYWAIT P0, [R2+URZ+0xe8], R5 ;  /* 0x0000e805020075a7 */ /* 0x00872400080011ff */
[----:B----4-:R-:W-:Y:S05]  /*aec0*/  @!P0 NANOSLEEP.SYNCS 0x989680 ;  /* 0x009896800000895d */ /* 0x010fea0003900000 */
[----:B------:R-:W4:Y:S02]  /*aed0*/  @!P0 SYNCS.PHASECHK.TRANS64 P0, [R2+URZ+0xe8], R5 ;  /* 0x0000e805020085a7 */ /* 0x000f2400080010ff */
[----:B----4-:R-:W-:Y:S05]  /*aee0*/  @!P0 BRA `(.L_x_109) ;  /* 0xfffffffc00f08947 */ /* 0x010fea000383ffff */
[----:B------:R-:W-:Y:S05]  /*aef0*/  BRA `(.L_x_110) ;  /* 0xffffffe800ac7947 */ /* 0x000fea000383ffff */
.L_x_60:
[----:B------:R-:W-:-:S07]  /*af00*/  MOV R49, R48 ;  /* 0x0000003000317202 */ /* 0x000fce0000000f00 */
.L_x_111:
[----:B-1----:R1:W2:Y:S02]  /*af10*/  SYNCS.PHASECHK.TRANS64.TRYWAIT P0, [R2+URZ+0xe8], R49 ;  /* 0x0000e831020075a7 */ /* 0x0022a400080011ff */
[----:B--2---:R-:W-:Y:S05]  /*af20*/  @!P0 NANOSLEEP.SYNCS 0x989680 ;  /* 0x009896800000895d */ /* 0x004fea0003900000 */
[----:B------:R-:W2:Y:S02]  /*af30*/  @!P0 SYNCS.PHASECHK.TRANS64 P0, [R2+URZ+0xe8], R49 ;  /* 0x0000e831020085a7 */ /* 0x000ea400080010ff */
[----:B--2---:R-:W-:Y:S05]  /*af40*/  @!P0 BRA `(.L_x_111) ;  /* 0xfffffffc00f08947 */ /* 0x004fea000383ffff */
[----:B------:R-:W-:Y:S05]  /*af50*/  BRA `(.L_x_112) ;  /* 0xfffffff400207947 */ /* 0x000fea000383ffff */
        .weak           $__internal_0_$__cuda_sm10x_tcgen05_guardrail_trap_col_being_dealloced_not_returned_by_alloc
        .type           $__internal_0_$__cuda_sm10x_tcgen05_guardrail_trap_col_being_dealloced_not_returned_by_alloc,@function
        .size           $__internal_0_$__cuda_sm10x_tcgen05_guardrail_trap_col_being_dealloced_not_returned_by_alloc,($__internal_1_$__cuda_sm10x_tcgen05_guardrail_trap_phase_invalid_during_alloc - $__internal_0_$__cuda_sm10x_tcgen05_guardrail_trap_col_being_dealloced_not_returned_by_alloc)
$__internal_0_$__cuda_sm10x_tcgen05_guardrail_trap_col_being_dealloced_not_returned_by_alloc:
[----:B------:R-:W-:Y:S05]  /*af60*/  BPT.TRAP 0x1 ;  /* 0x000000040000795c */ /* 0x000fea0000300000 */
[----:B------:R-:W-:-:S04]  /*af70*/  HFMA2 R5, -RZ, RZ, 0, 0 ;  /* 0x00000000ff057431 */ /* 0x000fc800000001ff */
[----:B------:R-:W-:Y:S05]  /*af80*/  RET.REL.NODEC R4 `(kernel_cutlass_kernel_flash_attncuteflash_fwd_sm100FlashAttentionForwardSm100_object_at__tensor0000o8011101213_tensor0000o8011101213_tensor0000o8010111213_tensor0000o8011101213_tensorptrf_0) ;  /* 0xffffff50041c7950 */ /* 0x000fea0003c3ffff */
        .weak           $__internal_1_$__cuda_sm10x_tcgen05_guardrail_trap_phase_invalid_during_alloc
        .type           $__internal_1_$__cuda_sm10x_tcgen05_guardrail_trap_phase_invalid_during_alloc,@function
        .size           $__internal_1_$__cuda_sm10x_tcgen05_guardrail_trap_phase_invalid_during_alloc,($__internal_2_$__cuda_sm10x_tcgen05_guardrail_trap_unallocated_columns_being_dealloced - $__internal_1_$__cuda_sm10x_tcgen05_guardrail_trap_phase_invalid_during_alloc)
$__internal_1_$__cuda_sm10x_tcgen05_guardrail_trap_phase_invalid_during_alloc:
[----:B------:R-:W-:Y:S05]  /*af90*/  BPT.TRAP 0x1 ;  /* 0x000000040000795c */ /* 0x000fea0000300000 */
[----:B------:R-:W-:-:S04]  /*afa0*/  MOV R5, 0x0 ;  /* 0x0000000000057802 */ /* 0x000fc80000000f00 */
[----:B------:R-:W-:Y:S05]  /*afb0*/  RET.REL.NODEC R4 `(kernel_cutlass_kernel_flash_attncuteflash_fwd_sm100FlashAttentionForwardSm100_object_at__tensor0000o8011101213_tensor0000o8011101213_tensor0000o8010111213_tensor0000o8011101213_tensorptrf_0) ;  /* 0xffffff5004107950 */ /* 0x000fea0003c3ffff */
        .weak           $__internal_2_$__cuda_sm10x_tcgen05_guardrail_trap_unallocated_columns_being_dealloced
        .type           $__internal_2_$__cuda_sm10x_tcgen05_guardrail_trap_unallocated_columns_being_dealloced,@function
        .size           $__internal_2_$__cuda_sm10x_tcgen05_guardrail_trap_unallocated_columns_being_dealloced,(.L_x_128 - $__internal_2_$__cuda_sm10x_tcgen05_guardrail_trap_unallocated_columns_being_dealloced)
$__internal_2_$__cuda_sm10x_tcgen05_guardrail_trap_unallocated_columns_being_dealloced:
[----:B------:R-:W-:Y:S05]  /*afc0*/  BPT.TRAP 0x1 ;  /* 0x000000040000795c */ /* 0x000fea0000300000 */
[----:B------:R-:W-:-:S04]  /*afd0*/  HFMA2 R5, -RZ, RZ, 0, 0 ;  /* 0x00000000ff057431 */ /* 0x000fc800000001ff */
[----:B------:R-:W-:Y:S05]  /*afe0*/  RET.REL.NODEC R4 `(kernel_cutlass_kernel_flash_attncuteflash_fwd_sm100FlashAttentionForwardSm100_object_at__tensor0000o8011101213_tensor0000o8011101213_tensor0000o8010111213_tensor0000o8011101213_tensorptrf_0) ;  /* 0xffffff5004047950 */ /* 0x000fea0003c3ffff */
.L_x_113:
[----:B------:R-:W-:-:S00]  /*aff0*/  BRA `(.L_x_113) ;  /* 0xfffffffc00fc7947 */ /* 0x000fc0000383ffff */
[----:B------:R-:W-:-:S00]  /*b000*/  NOP ;  /* 0x0000000000007918 */ /* 0x000fc00000000000 */
[----:B------:R-:W-:-:S00]  /*b010*/  NOP ;  /* 0x0000000000007918 */ /* 0x000fc00000000000 */
[----:B------:R-:W-:-:S00]  /*b020*/  NOP ;  /* 0x0000000000007918 */ /* 0x000fc00000000000 */
[----:B------:R-:W-:-:S00]  /*b030*/  NOP ;  /* 0x0000000000007918 */ /* 0x000fc00000000000 */
[----:B------:R-:W-:-:S00]  /*b040*/  NOP ;  /* 0x0000000000007918 */ /* 0x000fc00000000000 */
[----:B------:R-:W-:-:S00]  /*b050*/  NOP ;  /* 0x0000000000007918 */ /* 0x000fc00000000000 */
[----:B------:R-:W-:-:S00]  /*b060*/  NOP ;  /* 0x0000000000007918 */ /* 0x000fc00000000000 */
[----:B------:R-:W-:-:S00]  /*b070*/  NOP ;  /* 0x0000000000007918 */ /* 0x000fc00000000000 */
.L_x_128:


//--------------------- .nv.shared.kernel_cutlass_kernel_flash_attncuteflash_fwd_sm100FlashAttentionForwardSm100_object_at__tensor0000o8011101213_tensor0000o8011101213_tensor0000o8010111213_tensor0000o8011101213_tensorptrf_0 --------------------------
	.section	.nv.shared.kernel_cutlass_kernel_flash_attncuteflash_fwd_sm100FlashAttentionForwardSm100_object_at__tensor0000o8011101213_tensor0000o8011101213_tensor0000o8010111213_tensor0000o8011101213_tensorptrf_0,"aw",@nobits
	.sectionflags	@""
	.align	1024
	.zero		1024


//--------------------- .nv.shared.reserved.0     --------------------------
	.section	.nv.shared.reserved.0,"aw",@nobits
	.align	8
	.weak		__nv_reservedSMEM_offset_0_alias
	.size		__nv_reservedSMEM_offset_0_alias, 0, 64
	.other		__nv_reservedSMEM_offset_0_alias,@"STO_CUDA_RESERVED_SHARED STV_DEFAULT"
__nv_reservedSMEM_offset_0_alias:
	.zero		0
.nv.shared.reserved.0:
	.zero		64
	.weak		__nv_reservedSMEM_allocation_phase
	.type		__nv_reservedSMEM_allocation_phase,@object
	.size		__nv_reservedSMEM_allocation_phase,(.L_0 - __nv_reservedSMEM_allocation_phase)
__nv_reservedSMEM_allocation_phase:
	.zero		1
.L_0:
	.zero		7
	.weak		__nv_reservedSMEM_devtool_atexit_pc
	.type		__nv_reservedSMEM_devtool_atexit_pc,@object
	.size		__nv_reservedSMEM_devtool_atexit_pc,(__nv_reservedSMEM_allocation_mask - __nv_reservedSMEM_devtool_atexit_pc)
__nv_reservedSMEM_devtool_atexit_pc:
	.zero		8
	.weak		__nv_reservedSMEM_allocation_mask
	.type		__nv_reservedSMEM_allocation_mask,@object
	.size		__nv_reservedSMEM_allocation_mask,(.L_2 - __nv_reservedSMEM_allocation_mask)
__nv_reservedSMEM_allocation_mask:
	.zero		4
.L_2:


//--------------------- .nv.constant0.kernel_cutlass_kernel_flash_attncuteflash_fwd_sm100FlashAttentionForwardSm100_object_at__tensor0000o8011101213_tensor0000o8011101213_tensor0000o8010111213_tensor0000o8011101213_tensorptrf_0 --------------------------
	.section	.nv.constant0.kernel_cutlass_kernel_flash_attncuteflash_fwd_sm100FlashAttentionForwardSm100_object_at__tensor0000o8011101213_tensor0000o8011101213_tensor0000o8010111213_tensor0000o8011101213_tensorptrf_0,"a",@progbits
	.sectionflags	@""
	.align	4
.nv.constant0.kernel_cutlass_kernel_flash_attncuteflash_fwd_sm100FlashAttentionForwardSm100_object_at__tensor0000o8011101213_tensor0000o8011101213_tensor0000o8010111213_tensor0000o8011101213_tensorptrf_0:
	.zero		1580


//--------------------- SYMBOLS --------------------------

	.type		.nv.reservedSmem.offset0,@object
	.size		.nv.reservedSmem.offset0,0x4
	.type		.nv.reservedSmem.cap,@object
	.size		.nv.reservedSmem.cap,0x4
